	.target	sm_90a

	.elftype	@"ET_EXEC"


//--------------------- .note.nv.tkinfo           --------------------------
	.section	.note.nv.tkinfo,"",@"SHT_NOTE"
	.sectionflags	@"SHF_NOTE_NV_TKINFO"
	.tkinfo
        /*0018*/ 	.word	0x00000002
        /*0030*/ 	.string	""
        /*0030*/ 	.string	"ptxas"
        /*0030*/ 	.string	"Cuda compilation tools, release 13.0, V13.0.88"
        /*0030*/ 	.string	"Build cuda_13.0.r13.0/compiler.36424714_0"
        /*0030*/ 	.string	"-arch sm_90a -m 64 "



//--------------------- .note.nv.cuinfo           --------------------------
	.section	.note.nv.cuinfo,"",@"SHT_NOTE"
	.sectionflags	@"SHF_NOTE_NV_CUINFO"
        /*0018*/ 	.short	0x0002
        /*001a*/ 	.short	0x005a
        /*001c*/ 	.short	0x0082
	.zero		2


//--------------------- .nv.info                  --------------------------
	.section	.nv.info,"",@"SHT_CUDA_INFO"
	.align	4


	//----- nvinfo : EIATTR_REGCOUNT
	.align		4
        /*0000*/ 	.byte	0x04, 0x2f
        /*0002*/ 	.short	(.L_15 - .L_14)
	.align		4
.L_14:
        /*0004*/ 	.word	index@(_ZN7cutlass13device_kernelINS_4gemm6kernel13GemmUniversalIN4cute5tupleIJiiiiEEENS1_10collective13CollectiveMmaINS1_34MainloopSm90TmaGmmaWarpSpecializedILi2ENS5_IJNS4_1CILi2EEENSA_ILi1EEESC_EEENS1_35KernelTmaWarpSpecializedCooperativeEEENS5_IJNSA_ILi512EEENSA_ILi112EEENSA_ILi128EEEEEEaNS5_IJlSC_lEEEaSK_NS4_8TiledMMAINS4_8MMA_AtomIJNS4_4SM904GMMA26MMA_64x16x32_S32S8S8_SS_TNEEEENS4_6LayoutISD_NS5_IJSC_NSA_ILi0EEESS_EEEEENS5_IJNS4_10UnderscoreESV_SV_EEEEENS4_13SM90_TMA_LOADENS4_14ComposedLayoutINS4_7SwizzleILi3ELi4ELi3EEENS4_18smem_ptr_flag_bitsILi8EEENSR_INS5_IJNSA_ILi8EEESI_EEENS5_IJSI_SC_EEEEEEEvNS4_8identityENS4_23SM90_TMA_LOAD_MULTICASTES18_vS19_EENS_8epilogue10collective6detail29Sm90TmaWarpSpecializedAdapterINS1D_15DefaultEpilogueIaSK_SK_NS1C_6thread17LinearCombinationIaLi1EiiLNS1H_9ScaleType4KindE0ELNS_15FloatRoundStyleE2EaEENS1_15EpilogueDefaultEEEEEvvEEEEvNT_6ParamsE)
        /*0008*/ 	.word	0x000000a8


	//----- nvinfo : EIATTR_FRAME_SIZE
	.align		4
.L_15:
        /*000c*/ 	.byte	0x04, 0x11
        /*000e*/ 	.short	(.L_17 - .L_16)
	.align		4
.L_16:
        /*0010*/ 	.word	index@(_ZN7cutlass13device_kernelINS_4gemm6kernel13GemmUniversalIN4cute5tupleIJiiiiEEENS1_10collective13CollectiveMmaINS1_34MainloopSm90TmaGmmaWarpSpecializedILi2ENS5_IJNS4_1CILi2EEENSA_ILi1EEESC_EEENS1_35KernelTmaWarpSpecializedCooperativeEEENS5_IJNSA_ILi512EEENSA_ILi112EEENSA_ILi128EEEEEEaNS5_IJlSC_lEEEaSK_NS4_8TiledMMAINS4_8MMA_AtomIJNS4_4SM904GMMA26MMA_64x16x32_S32S8S8_SS_TNEEEENS4_6LayoutISD_NS5_IJSC_NSA_ILi0EEESS_EEEEENS5_IJNS4_10UnderscoreESV_SV_EEEEENS4_13SM90_TMA_LOADENS4_14ComposedLayoutINS4_7SwizzleILi3ELi4ELi3EEENS4_18smem_ptr_flag_bitsILi8EEENSR_INS5_IJNSA_ILi8EEESI_EEENS5_IJSI_SC_EEEEEEEvNS4_8identityENS4_23SM90_TMA_LOAD_MULTICASTES18_vS19_EENS_8epilogue10collective6detail29Sm90TmaWarpSpecializedAdapterINS1D_15DefaultEpilogueIaSK_SK_NS1C_6thread17LinearCombinationIaLi1EiiLNS1H_9ScaleType4KindE0ELNS_15FloatRoundStyleE2EaEENS1_15EpilogueDefaultEEEEEvvEEEEvNT_6ParamsE)
        /*0014*/ 	.word	0x000000d0


	//----- nvinfo : EIATTR_MIN_STACK_SIZE
	.align		4
.L_17:
        /*0018*/ 	.byte	0x04, 0x12
        /*001a*/ 	.short	(.L_19 - .L_18)
	.align		4
.L_18:
        /*001c*/ 	.word	index@(_ZN7cutlass13device_kernelINS_4gemm6kernel13GemmUniversalIN4cute5tupleIJiiiiEEENS1_10collective13CollectiveMmaINS1_34MainloopSm90TmaGmmaWarpSpecializedILi2ENS5_IJNS4_1CILi2EEENSA_ILi1EEESC_EEENS1_35KernelTmaWarpSpecializedCooperativeEEENS5_IJNSA_ILi512EEENSA_ILi112EEENSA_ILi128EEEEEEaNS5_IJlSC_lEEEaSK_NS4_8TiledMMAINS4_8MMA_AtomIJNS4_4SM904GMMA26MMA_64x16x32_S32S8S8_SS_TNEEEENS4_6LayoutISD_NS5_IJSC_NSA_ILi0EEESS_EEEEENS5_IJNS4_10UnderscoreESV_SV_EEEEENS4_13SM90_TMA_LOADENS4_14ComposedLayoutINS4_7SwizzleILi3ELi4ELi3EEENS4_18smem_ptr_flag_bitsILi8EEENSR_INS5_IJNSA_ILi8EEESI_EEENS5_IJSI_SC_EEEEEEEvNS4_8identityENS4_23SM90_TMA_LOAD_MULTICASTES18_vS19_EENS_8epilogue10collective6detail29Sm90TmaWarpSpecializedAdapterINS1D_15DefaultEpilogueIaSK_SK_NS1C_6thread17LinearCombinationIaLi1EiiLNS1H_9ScaleType4KindE0ELNS_15FloatRoundStyleE2EaEENS1_15EpilogueDefaultEEEEEvvEEEEvNT_6ParamsE)
        /*0020*/ 	.word	0x000000d0
.L_19:


//--------------------- .nv.compat                --------------------------
	.section	.nv.compat,"",@"SHT_CUDA_COMPAT_INFO"
	.align	4
        /*0000*/ 	.byte	0x02, 0x09, 0x01, 0x00, 0x02, 0x02, 0x04, 0x00, 0x02, 0x05, 0x05, 0x00, 0x03, 0x07, 0x01, 0x01
        /*0010*/ 	.byte	0x02, 0x03, 0x01, 0x00, 0x02, 0x06, 0x01, 0x00, 0x04, 0x0b, 0x08, 0x00, 0x00, 0x00, 0x00, 0x00
        /*0020*/ 	.byte	0x00, 0x00, 0x00, 0x00


//--------------------- .nv.info._ZN7cutlass13device_kernelINS_4gemm6kernel13GemmUniversalIN4cute5tupleIJiiiiEEENS1_10collective13CollectiveMmaINS1_34MainloopSm90TmaGmmaWarpSpecializedILi2ENS5_IJNS4_1CILi2EEENSA_ILi1EEESC_EEENS1_35KernelTmaWarpSpecializedCooperativeEEENS5_IJNSA_ILi512EEENSA_ILi112EEENSA_ILi128EEEEEEaNS5_IJlSC_lEEEaSK_NS4_8TiledMMAINS4_8MMA_AtomIJNS4_4SM904GMMA26MMA_64x16x32_S32S8S8_SS_TNEEEENS4_6LayoutISD_NS5_IJSC_NSA_ILi0EEESS_EEEEENS5_IJNS4_10UnderscoreESV_SV_EEEEENS4_13SM90_TMA_LOADENS4_14ComposedLayoutINS4_7SwizzleILi3ELi4ELi3EEENS4_18smem_ptr_flag_bitsILi8EEENSR_INS5_IJNSA_ILi8EEESI_EEENS5_IJSI_SC_EEEEEEEvNS4_8identityENS4_23SM90_TMA_LOAD_MULTICASTES18_vS19_EENS_8epilogue10collective6detail29Sm90TmaWarpSpecializedAdapterINS1D_15DefaultEpilogueIaSK_SK_NS1C_6thread17LinearCombinationIaLi1EiiLNS1H_9ScaleType4KindE0ELNS_15FloatRoundStyleE2EaEENS1_15EpilogueDefaultEEEEEvvEEEEvNT_6ParamsE --------------------------
	.section	.nv.info._ZN7cutlass13device_kernelINS_4gemm6kernel13GemmUniversalIN4cute5tupleIJiiiiEEENS1_10collective13CollectiveMmaINS1_34MainloopSm90TmaGmmaWarpSpecializedILi2ENS5_IJNS4_1CILi2EEENSA_ILi1EEESC_EEENS1_35KernelTmaWarpSpecializedCooperativeEEENS5_IJNSA_ILi512EEENSA_ILi112EEENSA_ILi128EEEEEEaNS5_IJlSC_lEEEaSK_NS4_8TiledMMAINS4_8MMA_AtomIJNS4_4SM904GMMA26MMA_64x16x32_S32S8S8_SS_TNEEEENS4_6LayoutISD_NS5_IJSC_NSA_ILi0EEESS_EEEEENS5_IJNS4_10UnderscoreESV_SV_EEEEENS4_13SM90_TMA_LOADENS4_14ComposedLayoutINS4_7SwizzleILi3ELi4ELi3EEENS4_18smem_ptr_flag_bitsILi8EEENSR_INS5_IJNSA_ILi8EEESI_EEENS5_IJSI_SC_EEEEEEEvNS4_8identityENS4_23SM90_TMA_LOAD_MULTICASTES18_vS19_EENS_8epilogue10collective6detail29Sm90TmaWarpSpecializedAdapterINS1D_15DefaultEpilogueIaSK_SK_NS1C_6thread17LinearCombinationIaLi1EiiLNS1H_9ScaleType4KindE0ELNS_15FloatRoundStyleE2EaEENS1_15EpilogueDefaultEEEEEvvEEEEvNT_6ParamsE,"",@"SHT_CUDA_INFO"
	.sectionflags	@""
	.align	4


	//----- nvinfo : EIATTR_CUDA_API_VERSION
	.align		4
        /*0000*/ 	.byte	0x04, 0x37
        /*0002*/ 	.short	(.L_21 - .L_20)
.L_20:
        /*0004*/ 	.word	0x00000082


	//----- nvinfo : EIATTR_KPARAM_INFO
	.align		4
.L_21:
        /*0008*/ 	.byte	0x04, 0x17
        /*000a*/ 	.short	(.L_23 - .L_22)
.L_22:
        /*000c*/ 	.word	0x00000000
        /*0010*/ 	.short	0x0000
        /*0012*/ 	.short	0x0070
        /*0014*/ 	.byte	0x00, 0xf0, 0x01, 0x10


	//----- nvinfo : EIATTR_SPARSE_MMA_MASK
	.align		4
.L_23:
        /*0018*/ 	.byte	0x03, 0x50
        /*001a*/ 	.short	0x0000


	//----- nvinfo : EIATTR_MAXREG_COUNT
	.align		4
        /*001c*/ 	.byte	0x03, 0x1b
        /*001e*/ 	.short	0x00a8


	//----- nvinfo : EIATTR_NUM_BARRIERS
	.align		4
        /*0020*/ 	.byte	0x02, 0x4c
        /*0022*/ 	.byte	0x01
	.zero		1


	//----- nvinfo : EIATTR_EXTERNS
	.align		4
        /*0024*/ 	.byte	0x04, 0x0f
        /*0026*/ 	.short	(.L_25 - .L_24)


	//   ....[0]....
	.align		4
.L_24:
        /*0028*/ 	.word	index@(__assertfail)


	//----- nvinfo : EIATTR_ANNOTATIONS
	.align		4
.L_25:
        /*002c*/ 	.byte	0x04, 0x55
        /*002e*/ 	.short	(.L_27 - .L_26)


	//   ....[0]....
.L_26:
        /*0030*/ 	.word	0x00000001
        /*0034*/ 	.byte	0x00, 0x07, 0x00, 0x00, 0x01, 0x00, 0x00, 0x00, 0xe0, 0x07, 0x00, 0x00, 0x01, 0x00, 0x00, 0x00
        /* <DEDUP_REMOVED lines=85> */
        /*0594*/ 	.byte	0x20, 0x49, 0x01, 0x00, 0x01, 0x00, 0x00, 0x00, 0x40, 0x49, 0x01, 0x00


	//----- nvinfo : EIATTR_MERCURY_ISA_VERSION
	.align		4
.L_27:
        /*05a0*/ 	.byte	0x03, 0x5f
        /*05a2*/ 	.short	0x0101


	//----- nvinfo : EIATTR_INT_WARP_WIDE_INSTR_OFFSETS
	.align		4
        /*05a4*/ 	.byte	0x04, 0x31
        /*05a6*/ 	.short	(.L_29 - .L_28)


	//   ....[0]....
.L_28:
        /*05a8*/ 	.word	0x00000530


	//   ....[1]....
        /*05ac*/ 	.word	0x00000540


	//   ....[2]....
        /*05b0*/ 	.word	0x000006a0


	//   ....[3]....
        /*05b4*/ 	.word	0x00007730


	//----- nvinfo : EIATTR_COOP_GROUP_MASK_REGIDS
	.align		4
.L_29:
        /*05b8*/ 	.byte	0x04, 0x29
        /*05ba*/ 	.short	(.L_31 - .L_30)


	//   ....[0]....
.L_30:
        /*05bc*/ 	.word	0xffffffff


	//   ....[1]....
        /*05c0*/ 	.word	0xffffffff


	//   ....[2]....
        /*05c4*/ 	.word	0xffffffff


	//   ....[3]....
        /*05c8*/ 	.word	0xffffffff


	//   ....[4]....
        /*05cc*/ 	.word	0xffffffff


	//   ....[5]....
        /*05d0*/ 	.word	0xffffffff


	//----- nvinfo : EIATTR_COOP_GROUP_INSTR_OFFSETS
	.align		4
.L_31:
        /*05d4*/ 	.byte	0x04, 0x28
        /*05d6*/ 	.short	(.L_33 - .L_32)


	//   ....[0]....
.L_32:
        /*05d8*/ 	.word	0x00000070


	//   ....[1]....
        /*05dc*/ 	.word	0x00000080


	//   ....[2]....
        /*05e0*/ 	.word	0x000001a0


	//   ....[3]....
        /*05e4*/ 	.word	0x00000390


	//   ....[4]....
        /*05e8*/ 	.word	0x00000820


	//   ....[5]....
        /*05ec*/ 	.word	0x00001450


	//----- nvinfo : EIATTR_REG_RECONFIG
	.align		4
.L_33:
        /*05f0*/ 	.byte	0x01, 0x54
	.zero		2


	//----- nvinfo : EIATTR_SYSCALL_OFFSETS
	.align		4
        /*05f4*/ 	.byte	0x04, 0x46
        /*05f6*/ 	.short	(.L_35 - .L_34)


	//   ....[0]....
.L_34:
        /*05f8*/ 	.word	0x00001600


	//----- nvinfo : EIATTR_MBARRIER_INSTR_OFFSETS
	.align		4
.L_35:
        /*05fc*/ 	.byte	0x04, 0x39
        /*05fe*/ 	.short	(.L_37 - .L_36)


	//   ....[0]....
.L_36:
        /*0600*/ 	.word	0x00000320
        /*0604*/ 	.word	0x000000ff
        /*0608*/ 	.word	0x00000000
        /*060c*/ 	.short	0x0100
        /*060e*/ 	.byte	0x08
	.zero		1


	//   ....[1]....
        /*0610*/ 	.word	0x00000330
        /*0614*/ 	.word	0x000000ff
        /*0618*/ 	.word	0x00000010
        /*061c*/ 	.short	0x0100
        /*061e*/ 	.byte	0x08
	.zero		1


	//   ....[2]....
        /*0620*/ 	.word	0x00000340
        /*0624*/ 	.word	0x000000ff
        /*0628*/ 	.word	0x00000008
        /*062c*/ 	.short	0x0100
        /*062e*/ 	.byte	0x08
	.zero		1


	//   ....[3]....
        /*0630*/ 	.word	0x00000350
        /*0634*/ 	.word	0x000000ff
        /*0638*/ 	.word	0x00000018
        /*063c*/ 	.short	0x0100
        /*063e*/ 	.byte	0x08
	.zero		1


	//   ....[4]....
        /*0640*/ 	.word	0x00000720
        /*0644*/ 	.word	0x000000ff
        /*0648*/ 	.word	0x00000030
        /*064c*/ 	.short	0x0100
        /*064e*/ 	.byte	0x06
	.zero		1


	//   ....[5]....
        /*0650*/ 	.word	0x00000770
        /*0654*/ 	.word	0x000000ff
        /*0658*/ 	.word	0x00000038
        /*065c*/ 	.short	0x0100
        /*065e*/ 	.byte	0x06
	.zero		1


	//   ....[6]....
        /*0660*/ 	.word	0x000016e0
        /*0664*/ 	.word	0x00000004
        /*0668*/ 	.word	0x00000000
        /*066c*/ 	.short	0x010a
        /*066e*/ 	.byte	0x3f
	.zero		1


	//   ....[7]....
        /*0670*/ 	.word	0x00001720
        /*0674*/ 	.word	0x00000004
        /*0678*/ 	.word	0x00000000
        /*067c*/ 	.short	0x010a
        /*067e*/ 	.byte	0x3f
	.zero		1


	//   ....[8]....
        /*0680*/ 	.word	0x000046b0
        /*0684*/ 	.word	0x00000004
        /*0688*/ 	.word	0x00000000
        /*068c*/ 	.short	0x010a
        /*068e*/ 	.byte	0x3f
	.zero		1


	//   ....[9]....
        /*0690*/ 	.word	0x000046f0
        /*0694*/ 	.word	0x00000004
        /*0698*/ 	.word	0x00000000
        /*069c*/ 	.short	0x010a
        /*069e*/ 	.byte	0x3f
	.zero		1


	//   ....[10]....
        /*06a0*/ 	.word	0x00007590
        /*06a4*/ 	.word	0x00000003
        /*06a8*/ 	.word	0x00000000
        /*06ac*/ 	.short	0x0101
        /*06ae*/ 	.byte	0x3f
	.zero		1


	//   ....[11]....
        /*06b0*/ 	.word	0x000077c0
        /*06b4*/ 	.word	0x00000003
        /*06b8*/ 	.word	0x00000000
        /*06bc*/ 	.short	0x0101
        /*06be*/ 	.byte	0x3f
	.zero		1


	//   ....[12]....
        /*06c0*/ 	.word	0x000144a0
        /*06c4*/ 	.word	0x00000012
        /*06c8*/ 	.word	0x00000010
        /*06cc*/ 	.short	0x010a
        /*06ce*/ 	.byte	0x3f
	.zero		1


	//   ....[13]....
        /*06d0*/ 	.word	0x000148b0
        /*06d4*/ 	.word	0x00000002
        /*06d8*/ 	.word	0x00000038
        /*06dc*/ 	.short	0x0101
        /*06de*/ 	.byte	0x3f
	.zero		1


	//   ....[14]....
        /*06e0*/ 	.word	0x00015040
        /*06e4*/ 	.word	0x00000005
        /*06e8*/ 	.word	0x00000000
        /*06ec*/ 	.short	0x010a
        /*06ee*/ 	.byte	0x3f
	.zero		1


	//   ....[15]....
        /*06f0*/ 	.word	0x000150d0
        /*06f4*/ 	.word	0x00000003
        /*06f8*/ 	.word	0x00000000
        /*06fc*/ 	.short	0x010a
        /*06fe*/ 	.byte	0x3f
	.zero		1


	//   ....[16]....
        /*0700*/ 	.word	0x00015130
        /*0704*/ 	.word	0x00000004
        /*0708*/ 	.word	0x00000000
        /*070c*/ 	.short	0x010a
        /*070e*/ 	.byte	0x3f
	.zero		1


	//   ....[17]....
        /*0710*/ 	.word	0x00015180
        /*0714*/ 	.word	0x00000004
        /*0718*/ 	.word	0x00000000
        /*071c*/ 	.short	0x010a
        /*071e*/ 	.byte	0x3f
	.zero		1


	//   ....[18]....
        /*0720*/ 	.word	0x00015250
        /*0724*/ 	.word	0x00000012
        /*0728*/ 	.word	0x00000010
        /*072c*/ 	.short	0x010a
        /*072e*/ 	.byte	0x3f
	.zero		1


	//   ....[19]....
        /*0730*/ 	.word	0x00015320
        /*0734*/ 	.word	0x00000005
        /*0738*/ 	.word	0x00000000
        /*073c*/ 	.short	0x010a
        /*073e*/ 	.byte	0x3f
	.zero		1


	//----- nvinfo : EIATTR_NUM_MBARRIERS
	.align		4
.L_37:
        /*0740*/ 	.byte	0x03, 0x38
        /*0742*/ 	.short	0x0006


	//----- nvinfo : EIATTR_EXIT_INSTR_OFFSETS
	.align		4
        /*0744*/ 	.byte	0x04, 0x1c
        /*0746*/ 	.short	(.L_39 - .L_38)


	//   ....[0]....
.L_38:
        /*0748*/ 	.word	0x00000a80


	//   ....[1]....
        /*074c*/ 	.word	0x00001310


	//   ....[2]....
        /*0750*/ 	.word	0x00013b10


	//   ....[3]....
        /*0754*/ 	.word	0x00014130


	//   ....[4]....
        /*0758*/ 	.word	0x00015120


	//----- nvinfo : EIATTR_MAX_THREADS
	.align		4
.L_39:
        /*075c*/ 	.byte	0x04, 0x05
        /*075e*/ 	.short	(.L_41 - .L_40)
.L_40:
        /*0760*/ 	.word	0x00000180
        /*0764*/ 	.word	0x00000001
        /*0768*/ 	.word	0x00000001


	//----- nvinfo : EIATTR_CRS_STACK_SIZE
	.align		4
.L_41:
        /*076c*/ 	.byte	0x04, 0x1e
        /*076e*/ 	.short	(.L_43 - .L_42)
.L_42:
        /*0770*/ 	.word	0x00000000


	//----- nvinfo : EIATTR_CBANK_PARAM_SIZE
	.align		4
.L_43:
        /*0774*/ 	.byte	0x03, 0x19
        /*0776*/ 	.short	0x0470


	//----- nvinfo : EIATTR_PARAM_CBANK
	.align		4
        /*0778*/ 	.byte	0x04, 0x0a
        /*077a*/ 	.short	(.L_45 - .L_44)
	.align		4
.L_44:
        /*077c*/ 	.word	index@(.nv.constant0._ZN7cutlass13device_kernelINS_4gemm6kernel13GemmUniversalIN4cute5tupleIJiiiiEEENS1_10collective13CollectiveMmaINS1_34MainloopSm90TmaGmmaWarpSpecializedILi2ENS5_IJNS4_1CILi2EEENSA_ILi1EEESC_EEENS1_35KernelTmaWarpSpecializedCooperativeEEENS5_IJNSA_ILi512EEENSA_ILi112EEENSA_ILi128EEEEEEaNS5_IJlSC_lEEEaSK_NS4_8TiledMMAINS4_8MMA_AtomIJNS4_4SM904GMMA26MMA_64x16x32_S32S8S8_SS_TNEEEENS4_6LayoutISD_NS5_IJSC_NSA_ILi0EEESS_EEEEENS5_IJNS4_10UnderscoreESV_SV_EEEEENS4_13SM90_TMA_LOADENS4_14ComposedLayoutINS4_7SwizzleILi3ELi4ELi3EEENS4_18smem_ptr_flag_bitsILi8EEENSR_INS5_IJNSA_ILi8EEESI_EEENS5_IJSI_SC_EEEEEEEvNS4_8identityENS4_23SM90_TMA_LOAD_MULTICASTES18_vS19_EENS_8epilogue10collective6detail29Sm90TmaWarpSpecializedAdapterINS1D_15DefaultEpilogueIaSK_SK_NS1C_6thread17LinearCombinationIaLi1EiiLNS1H_9ScaleType4KindE0ELNS_15FloatRoundStyleE2EaEENS1_15EpilogueDefaultEEEEEvvEEEEvNT_6ParamsE)
        /*0780*/ 	.short	0x0210
        /*0782*/ 	.short	0x0470


	//----- nvinfo : EIATTR_SW_WAR
	.align		4
.L_45:
        /*0784*/ 	.byte	0x04, 0x36
        /*0786*/ 	.short	(.L_47 - .L_46)
.L_46:
        /*0788*/ 	.word	0x00000008
.L_47:


//--------------------- .nv.callgraph             --------------------------
	.section	.nv.callgraph,"",@"SHT_CUDA_CALLGRAPH"
	.align	4
	.sectionentsize	8
	.align		4
        /*0000*/ 	.word	0x00000000
	.align		4
        /*0004*/ 	.word	0xffffffff
	.align		4
        /*0008*/ 	.word	index@(_ZN7cutlass13device_kernelINS_4gemm6kernel13GemmUniversalIN4cute5tupleIJiiiiEEENS1_10collective13CollectiveMmaINS1_34MainloopSm90TmaGmmaWarpSpecializedILi2ENS5_IJNS4_1CILi2EEENSA_ILi1EEESC_EEENS1_35KernelTmaWarpSpecializedCooperativeEEENS5_IJNSA_ILi512EEENSA_ILi112EEENSA_ILi128EEEEEEaNS5_IJlSC_lEEEaSK_NS4_8TiledMMAINS4_8MMA_AtomIJNS4_4SM904GMMA26MMA_64x16x32_S32S8S8_SS_TNEEEENS4_6LayoutISD_NS5_IJSC_NSA_ILi0EEESS_EEEEENS5_IJNS4_10UnderscoreESV_SV_EEEEENS4_13SM90_TMA_LOADENS4_14ComposedLayoutINS4_7SwizzleILi3ELi4ELi3EEENS4_18smem_ptr_flag_bitsILi8EEENSR_INS5_IJNSA_ILi8EEESI_EEENS5_IJSI_SC_EEEEEEEvNS4_8identityENS4_23SM90_TMA_LOAD_MULTICASTES18_vS19_EENS_8epilogue10collective6detail29Sm90TmaWarpSpecializedAdapterINS1D_15DefaultEpilogueIaSK_SK_NS1C_6thread17LinearCombinationIaLi1EiiLNS1H_9ScaleType4KindE0ELNS_15FloatRoundStyleE2EaEENS1_15EpilogueDefaultEEEEEvvEEEEvNT_6ParamsE)
	.align		4
        /*000c*/ 	.word	index@(__assertfail)
	.align		4
        /*0010*/ 	.word	0x00000000
	.align		4
        /*0014*/ 	.word	0xfffffffe
	.align		4
        /*0018*/ 	.word	0x00000000
	.align		4
        /*001c*/ 	.word	0xfffffffd
	.align		4
        /*0020*/ 	.word	0x00000000
	.align		4
        /*0024*/ 	.word	0xfffffffc


//--------------------- .nv.constant4             --------------------------
	.section	.nv.constant4,"a",@progbits
	.align	8
	.align		8
.nv.constant4:
        /*0000*/ 	.dword	__assertfail
	.align		8
        /*0008*/ 	.dword	__unnamed_1
	.align		8
        /*0010*/ 	.dword	_ZN39_INTERNAL_0cca9231_4_k_cu_c80cfd07_86724cuda3std3__45__cpo5beginE
	.align		8
        /*0018*/ 	.dword	_ZN39_INTERNAL_0cca9231_4_k_cu_c80cfd07_86724cuda3std3__45__cpo3endE
	.align		8
        /*0020*/ 	.dword	_ZN39_INTERNAL_0cca9231_4_k_cu_c80cfd07_86724cuda3std3__45__cpo6cbeginE
	.align		8
        /*0028*/ 	.dword	_ZN39_INTERNAL_0cca9231_4_k_cu_c80cfd07_86724cuda3std3__45__cpo4cendE
	.align		8
        /*0030*/ 	.dword	_ZN39_INTERNAL_0cca9231_4_k_cu_c80cfd07_86724cuda3std3__441_GLOBAL__N__0cca9231_4_k_cu_c80cfd07_86726ignoreE
	.align		8
        /*0038*/ 	.dword	_ZN39_INTERNAL_0cca9231_4_k_cu_c80cfd07_86724cuda3std3__419piecewise_constructE
	.align		8
        /*0040*/ 	.dword	_ZN39_INTERNAL_0cca9231_4_k_cu_c80cfd07_86724cuda3std3__48in_placeE
	.align		8
        /*0048*/ 	.dword	_ZN39_INTERNAL_0cca9231_4_k_cu_c80cfd07_86724cuda3std6ranges3__45__cpo4swapE
	.align		8
        /*0050*/ 	.dword	_ZN39_INTERNAL_0cca9231_4_k_cu_c80cfd07_86724cuda3std6ranges3__45__cpo9iter_moveE
	.align		8
        /*0058*/ 	.dword	_ZN39_INTERNAL_0cca9231_4_k_cu_c80cfd07_86724cute7productE
	.align		8
        /*0060*/ 	.dword	_ZN39_INTERNAL_0cca9231_4_k_cu_c80cfd07_86724cute1_E
	.align		8
        /*0068*/ 	.dword	$str$22
	.align		8
        /*0070*/ 	.dword	$str$23


//--------------------- .text._ZN7cutlass13device_kernelINS_4gemm6kernel13GemmUniversalIN4cute5tupleIJiiiiEEENS1_10collective13CollectiveMmaINS1_34MainloopSm90TmaGmmaWarpSpecializedILi2ENS5_IJNS4_1CILi2EEENSA_ILi1EEESC_EEENS1_35KernelTmaWarpSpecializedCooperativeEEENS5_IJNSA_ILi512EEENSA_ILi112EEENSA_ILi128EEEEEEaNS5_IJlSC_lEEEaSK_NS4_8TiledMMAINS4_8MMA_AtomIJNS4_4SM904GMMA26MMA_64x16x32_S32S8S8_SS_TNEEEENS4_6LayoutISD_NS5_IJSC_NSA_ILi0EEESS_EEEEENS5_IJNS4_10UnderscoreESV_SV_EEEEENS4_13SM90_TMA_LOADENS4_14ComposedLayoutINS4_7SwizzleILi3ELi4ELi3EEENS4_18smem_ptr_flag_bitsILi8EEENSR_INS5_IJNSA_ILi8EEESI_EEENS5_IJSI_SC_EEEEEEEvNS4_8identityENS4_23SM90_TMA_LOAD_MULTICASTES18_vS19_EENS_8epilogue10collective6detail29Sm90TmaWarpSpecializedAdapterINS1D_15DefaultEpilogueIaSK_SK_NS1C_6thread17LinearCombinationIaLi1EiiLNS1H_9ScaleType4KindE0ELNS_15FloatRoundStyleE2EaEENS1_15EpilogueDefaultEEEEEvvEEEEvNT_6ParamsE --------------------------
	.section	.text._ZN7cutlass13device_kernelINS_4gemm6kernel13GemmUniversalIN4cute5tupleIJiiiiEEENS1_10collective13CollectiveMmaINS1_34MainloopSm90TmaGmmaWarpSpecializedILi2ENS5_IJNS4_1CILi2EEENSA_ILi1EEESC_EEENS1_35KernelTmaWarpSpecializedCooperativeEEENS5_IJNSA_ILi512EEENSA_ILi112EEENSA_ILi128EEEEEEaNS5_IJlSC_lEEEaSK_NS4_8TiledMMAINS4_8MMA_AtomIJNS4_4SM904GMMA26MMA_64x16x32_S32S8S8_SS_TNEEEENS4_6LayoutISD_NS5_IJSC_NSA_ILi0EEESS_EEEEENS5_IJNS4_10UnderscoreESV_SV_EEEEENS4_13SM90_TMA_LOADENS4_14ComposedLayoutINS4_7SwizzleILi3ELi4ELi3EEENS4_18smem_ptr_flag_bitsILi8EEENSR_INS5_IJNSA_ILi8EEESI_EEENS5_IJSI_SC_EEEEEEEvNS4_8identityENS4_23SM90_TMA_LOAD_MULTICASTES18_vS19_EENS_8epilogue10collective6detail29Sm90TmaWarpSpecializedAdapterINS1D_15DefaultEpilogueIaSK_SK_NS1C_6thread17LinearCombinationIaLi1EiiLNS1H_9ScaleType4KindE0ELNS_15FloatRoundStyleE2EaEENS1_15EpilogueDefaultEEEEEvvEEEEvNT_6ParamsE,"ax",@progbits
	.align	128
.text._ZN7cutlass13device_kernelINS_4gemm6kernel13GemmUniversalIN4cute5tupleIJiiiiEEENS1_10collective13CollectiveMmaINS1_34MainloopSm90TmaGmmaWarpSpecializedILi2ENS5_IJNS4_1CILi2EEENSA_ILi1EEESC_EEENS1_35KernelTmaWarpSpecializedCooperativeEEENS5_IJNSA_ILi512EEENSA_ILi112EEENSA_ILi128EEEEEEaNS5_IJlSC_lEEEaSK_NS4_8TiledMMAINS4_8MMA_AtomIJNS4_4SM904GMMA26MMA_64x16x32_S32S8S8_SS_TNEEEENS4_6LayoutISD_NS5_IJSC_NSA_ILi0EEESS_EEEEENS5_IJNS4_10UnderscoreESV_SV_EEEEENS4_13SM90_TMA_LOADENS4_14ComposedLayoutINS4_7SwizzleILi3ELi4ELi3EEENS4_18smem_ptr_flag_bitsILi8EEENSR_INS5_IJNSA_ILi8EEESI_EEENS5_IJSI_SC_EEEEEEEvNS4_8identityENS4_23SM90_TMA_LOAD_MULTICASTES18_vS19_EENS_8epilogue10collective6detail29Sm90TmaWarpSpecializedAdapterINS1D_15DefaultEpilogueIaSK_SK_NS1C_6thread17LinearCombinationIaLi1EiiLNS1H_9ScaleType4KindE0ELNS_15FloatRoundStyleE2EaEENS1_15EpilogueDefaultEEEEEvvEEEEvNT_6ParamsE:
        .type           _ZN7cutlass13device_kernelINS_4gemm6kernel13GemmUniversalIN4cute5tupleIJiiiiEEENS1_10collective13CollectiveMmaINS1_34MainloopSm90TmaGmmaWarpSpecializedILi2ENS5_IJNS4_1CILi2EEENSA_ILi1EEESC_EEENS1_35KernelTmaWarpSpecializedCooperativeEEENS5_IJNSA_ILi512EEENSA_ILi112EEENSA_ILi128EEEEEEaNS5_IJlSC_lEEEaSK_NS4_8TiledMMAINS4_8MMA_AtomIJNS4_4SM904GMMA26MMA_64x16x32_S32S8S8_SS_TNEEEENS4_6LayoutISD_NS5_IJSC_NSA_ILi0EEESS_EEEEENS5_IJNS4_10UnderscoreESV_SV_EEEEENS4_13SM90_TMA_LOADENS4_14ComposedLayoutINS4_7SwizzleILi3ELi4ELi3EEENS4_18smem_ptr_flag_bitsILi8EEENSR_INS5_IJNSA_ILi8EEESI_EEENS5_IJSI_SC_EEEEEEEvNS4_8identityENS4_23SM90_TMA_LOAD_MULTICASTES18_vS19_EENS_8epilogue10collective6detail29Sm90TmaWarpSpecializedAdapterINS1D_15DefaultEpilogueIaSK_SK_NS1C_6thread17LinearCombinationIaLi1EiiLNS1H_9ScaleType4KindE0ELNS_15FloatRoundStyleE2EaEENS1_15EpilogueDefaultEEEEEvvEEEEvNT_6ParamsE,@function
        .size           _ZN7cutlass13device_kernelINS_4gemm6kernel13GemmUniversalIN4cute5tupleIJiiiiEEENS1_10collective13CollectiveMmaINS1_34MainloopSm90TmaGmmaWarpSpecializedILi2ENS5_IJNS4_1CILi2EEENSA_ILi1EEESC_EEENS1_35KernelTmaWarpSpecializedCooperativeEEENS5_IJNSA_ILi512EEENSA_ILi112EEENSA_ILi128EEEEEEaNS5_IJlSC_lEEEaSK_NS4_8TiledMMAINS4_8MMA_AtomIJNS4_4SM904GMMA26MMA_64x16x32_S32S8S8_SS_TNEEEENS4_6LayoutISD_NS5_IJSC_NSA_ILi0EEESS_EEEEENS5_IJNS4_10UnderscoreESV_SV_EEEEENS4_13SM90_TMA_LOADENS4_14ComposedLayoutINS4_7SwizzleILi3ELi4ELi3EEENS4_18smem_ptr_flag_bitsILi8EEENSR_INS5_IJNSA_ILi8EEESI_EEENS5_IJSI_SC_EEEEEEEvNS4_8identityENS4_23SM90_TMA_LOAD_MULTICASTES18_vS19_EENS_8epilogue10collective6detail29Sm90TmaWarpSpecializedAdapterINS1D_15DefaultEpilogueIaSK_SK_NS1C_6thread17LinearCombinationIaLi1EiiLNS1H_9ScaleType4KindE0ELNS_15FloatRoundStyleE2EaEENS1_15EpilogueDefaultEEEEEvvEEEEvNT_6ParamsE,(.L_x_151 - _ZN7cutlass13device_kernelINS_4gemm6kernel13GemmUniversalIN4cute5tupleIJiiiiEEENS1_10collective13CollectiveMmaINS1_34MainloopSm90TmaGmmaWarpSpecializedILi2ENS5_IJNS4_1CILi2EEENSA_ILi1EEESC_EEENS1_35KernelTmaWarpSpecializedCooperativeEEENS5_IJNSA_ILi512EEENSA_ILi112EEENSA_ILi128EEEEEEaNS5_IJlSC_lEEEaSK_NS4_8TiledMMAINS4_8MMA_AtomIJNS4_4SM904GMMA26MMA_64x16x32_S32S8S8_SS_TNEEEENS4_6LayoutISD_NS5_IJSC_NSA_ILi0EEESS_EEEEENS5_IJNS4_10UnderscoreESV_SV_EEEEENS4_13SM90_TMA_LOADENS4_14ComposedLayoutINS4_7SwizzleILi3ELi4ELi3EEENS4_18smem_ptr_flag_bitsILi8EEENSR_INS5_IJNSA_ILi8EEESI_EEENS5_IJSI_SC_EEEEEEEvNS4_8identityENS4_23SM90_TMA_LOAD_MULTICASTES18_vS19_EENS_8epilogue10collective6detail29Sm90TmaWarpSpecializedAdapterINS1D_15DefaultEpilogueIaSK_SK_NS1C_6thread17LinearCombinationIaLi1EiiLNS1H_9ScaleType4KindE0ELNS_15FloatRoundStyleE2EaEENS1_15EpilogueDefaultEEEEEvvEEEEvNT_6ParamsE)
        .other          _ZN7cutlass13device_kernelINS_4gemm6kernel13GemmUniversalIN4cute5tupleIJiiiiEEENS1_10collective13CollectiveMmaINS1_34MainloopSm90TmaGmmaWarpSpecializedILi2ENS5_IJNS4_1CILi2EEENSA_ILi1EEESC_EEENS1_35KernelTmaWarpSpecializedCooperativeEEENS5_IJNSA_ILi512EEENSA_ILi112EEENSA_ILi128EEEEEEaNS5_IJlSC_lEEEaSK_NS4_8TiledMMAINS4_8MMA_AtomIJNS4_4SM904GMMA26MMA_64x16x32_S32S8S8_SS_TNEEEENS4_6LayoutISD_NS5_IJSC_NSA_ILi0EEESS_EEEEENS5_IJNS4_10UnderscoreESV_SV_EEEEENS4_13SM90_TMA_LOADENS4_14ComposedLayoutINS4_7SwizzleILi3ELi4ELi3EEENS4_18smem_ptr_flag_bitsILi8EEENSR_INS5_IJNSA_ILi8EEESI_EEENS5_IJSI_SC_EEEEEEEvNS4_8identityENS4_23SM90_TMA_LOAD_MULTICASTES18_vS19_EENS_8epilogue10collective6detail29Sm90TmaWarpSpecializedAdapterINS1D_15DefaultEpilogueIaSK_SK_NS1C_6thread17LinearCombinationIaLi1EiiLNS1H_9ScaleType4KindE0ELNS_15FloatRoundStyleE2EaEENS1_15EpilogueDefaultEEEEEvvEEEEvNT_6ParamsE,@"STO_CUDA_ENTRY STV_DEFAULT"
_ZN7cutlass13device_kernelINS_4gemm6kernel13GemmUniversalIN4cute5tupleIJiiiiEEENS1_10collective13CollectiveMmaINS1_34MainloopSm90TmaGmmaWarpSpecializedILi2ENS5_IJNS4_1CILi2EEENSA_ILi1EEESC_EEENS1_35KernelTmaWarpSpecializedCooperativeEEENS5_IJNSA_ILi512EEENSA_ILi112EEENSA_ILi128EEEEEEaNS5_IJlSC_lEEEaSK_NS4_8TiledMMAINS4_8MMA_AtomIJNS4_4SM904GMMA26MMA_64x16x32_S32S8S8_SS_TNEEEENS4_6LayoutISD_NS5_IJSC_NSA_ILi0EEESS_EEEEENS5_IJNS4_10UnderscoreESV_SV_EEEEENS4_13SM90_TMA_LOADENS4_14ComposedLayoutINS4_7SwizzleILi3ELi4ELi3EEENS4_18smem_ptr_flag_bitsILi8EEENSR_INS5_IJNSA_ILi8EEESI_EEENS5_IJSI_SC_EEEEEEEvNS4_8identityENS4_23SM90_TMA_LOAD_MULTICASTES18_vS19_EENS_8epilogue10collective6detail29Sm90TmaWarpSpecializedAdapterINS1D_15DefaultEpilogueIaSK_SK_NS1C_6thread17LinearCombinationIaLi1EiiLNS1H_9ScaleType4KindE0ELNS_15FloatRoundStyleE2EaEENS1_15EpilogueDefaultEEEEEvvEEEEvNT_6ParamsE:
[----:B------:R-:W0:Y:S02]  /*0000*/  LDC R1, c[0x0][0x28] ;  /* 0x00000a00ff017b82 */ /* 0x000e240000000800 */
[----:B0-----:R-:W-:Y:S01]  /*0010*/  VIADD R1, R1, 0xffffff30 ;  /* 0xffffff3001017836 */ /* 0x001fe20000000000 */
[----:B------:R-:W0:Y:S01]  /*0020*/  S2R R4, SR_TID.X ;  /* 0x0000000000047919 */ /* 0x000e220000002100 */
[----:B------:R-:W-:Y:S01]  /*0030*/  ELECT P0, URZ, PT ;  /* 0x00000000003f782f */ /* 0x000fe20003800000 */
[----:B------:R-:W-:Y:S01]  /*0040*/  BSSY B0, `(.L_x_0) ;  /* 0x0000015000007945 */ /* 0x000fe20003800000 */
[--C-:B0-----:R-:W-:Y:S02]  /*0050*/  SHF.R.U32.HI R0, RZ, 0x5, R4.reuse ;  /* 0x00000005ff007819 */ /* 0x101fe40000011604 */
[----:B------:R-:W-:-:S03]  /*0060*/  SHF.R.U32.HI R2, RZ, 0x7, R4 ;  /* 0x00000007ff027819 */ /* 0x000fc60000011604 */
[----:B------:R-:W0:Y:S04]  /*0070*/  SHFL.IDX PT, R3, R0, RZ, 0x1f ;  /* 0x00001fff00037589 */ /* 0x000e2800000e0000 */
[----:B------:R-:W1:Y:S01]  /*0080*/  SHFL.IDX PT, R2, R2, RZ, 0x1f ;  /* 0x00001fff02027589 */ /* 0x000e6200000e0000 */
[----:B0-----:R-:W-:Y:S02]  /*0090*/  R2UR UR9, R3 ;  /* 0x00000000030972ca */ /* 0x001fe400000e0000 */
[----:B-1----:R-:W-:-:S11]  /*00a0*/  R2UR UR5, R2 ;  /* 0x00000000020572ca */ /* 0x002fd600000e0000 */
[----:B------:R-:W-:Y:S02]  /*00b0*/  USHF.R.S32.HI UR4, URZ, 0x1f, UR9 ;  /* 0x0000001f3f047899 */ /* 0x000fe40008011409 */
[----:B------:R-:W-:Y:S02]  /*00c0*/  ISETP.NE.OR P0, PT, RZ, UR9, !P0 ;  /* 0x00000009ff007c0c */ /* 0x000fe4000c705670 */
[----:B------:R-:W-:-:S04]  /*00d0*/  ULEA.HI UR4, UR4, UR9, URZ, 0x2 ;  /* 0x0000000904047291 */ /* 0x000fc8000f8f103f */
[----:B------:R-:W-:-:S04]  /*00e0*/  ULOP3.LUT UR4, UR4, 0xfffffffc, URZ, 0xc0, !UPT ;  /* 0xfffffffc04047892 */ /* 0x000fc8000f8ec03f */
[----:B------:R-:W-:-:S03]  /*00f0*/  UIADD3 UR9, UR9, -UR4, URZ ;  /* 0x8000000409097290 */ /* 0x000fc6000fffe03f */
[----:B------:R-:W-:Y:S09]  /*0100*/  @P0 BRA `(.L_x_1) ;  /* 0x0000000000200947 */ /* 0x000ff20003800000 */
[----:B------:R-:W-:Y:S02]  /*0110*/  ULDC.64 UR6, c[0x0][0x198] ;  /* 0x0000660000067ab9 */ /* 0x000fe40000000a00 */
[----:B------:R-:W-:Y:S02]  /*0120*/  UIADD3 UR10, UP0, UR6, 0xf0, URZ ;  /* 0x000000f0060a7890 */ /* 0x000fe4000ff1e03f */
[----:B------:R-:W-:Y:S02]  /*0130*/  UIADD3 UR6, UP1, UR6, 0x1f0, URZ ;  /* 0x000001f006067890 */ /* 0x000fe4000ff3e03f */
[----:B------:R-:W-:Y:S02]  /*0140*/  UIADD3.X UR11, URZ, UR7, URZ, UP0, !UPT ;  /* 0x000000073f0b7290 */ /* 0x000fe400087fe43f */
[----:B------:R-:W-:-:S07]  /*0150*/  UIADD3.X UR7, URZ, UR7, URZ, UP1, !UPT ;  /* 0x000000073f077290 */ /* 0x000fce0008ffe43f */
[----:B------:R0:W-:Y:S02]  /*0160*/  UTMACCTL.PF [UR10] ;  /* 0x000000000a0079b9 */ /* 0x0001e40008040000 */
[----:B------:R0:W-:Y:S02]  /*0170*/  UTMACCTL.PF [UR6] ;  /* 0x00000000060079b9 */ /* 0x0001e40008040000 */
[----:B0-----:R-:W-:Y:S01]  /*0180*/  NOP ;  /* 0x0000000000007918 */ /* 0x001fe20000000000 */
.L_x_1:
[----:B------:R-:W-:Y:S05]  /*0190*/  BSYNC B0 ;  /* 0x0000000000007941 */ /* 0x000fea0003800000 */
.L_x_0:
[----:B------:R-:W0:Y:S01]  /*01a0*/  SHFL.IDX PT, R2, R0, RZ, 0x1f ;  /* 0x00001fff00027589 */ /* 0x000e2200000e0000 */
[----:B------:R-:W-:Y:S01]  /*01b0*/  UISETP.NE.AND UP0, UPT, UR9, 0x3, UPT ;  /* 0x000000030900788c */ /* 0x000fe2000bf05270 */
[----:B------:R-:W-:Y:S01]  /*01c0*/  ISETP.NE.AND P1, PT, RZ, UR5, PT ;  /* 0x00000005ff007c0c */ /* 0x000fe2000bf25270 */
[----:B------:R-:W-:Y:S02]  /*01d0*/  UIADD3 UR16, UR5, -0x1, URZ ;  /* 0xffffffff05107890 */ /* 0x000fe4000fffe03f */
[----:B------:R-:W-:Y:S02]  /*01e0*/  UISETP.EQ.OR UP0, UPT, UR9, URZ, !UP0 ;  /* 0x0000003f0900728c */ /* 0x000fe4000c702670 */
[----:B------:R-:W-:Y:S02]  /*01f0*/  UISETP.GE.U32.AND UP1, UPT, UR16, 0x2, UPT ;  /* 0x000000021000788c */ /* 0x000fe4000bf26070 */
[----:B------:R-:W-:-:S04]  /*0200*/  UISETP.EQ.AND UP0, UPT, UR5, URZ, UP0 ;  /* 0x0000003f0500728c */ /* 0x000fc80008702270 */
[----:B------:R-:W-:-:S04]  /*0210*/  USEL UR36, URZ, 0x1, !UP0 ;  /* 0x000000013f247887 */ /* 0x000fc8000c000000 */
[----:B------:R-:W-:Y:S01]  /*0220*/  USEL UR36, UR36, 0x2, UP1 ;  /* 0x0000000224247887 */ /* 0x000fe20008800000 */
[----:B0-----:R-:W-:-:S13]  /*0230*/  ISETP.NE.AND P0, PT, R2, RZ, PT ;  /* 0x000000ff0200720c */ /* 0x001fda0003f05270 */
[----:B------:R-:W-:Y:S05]  /*0240*/  @P0 BRA `(.L_x_2) ;  /* 0x0000000000480947 */ /* 0x000fea0003800000 */
[----:B------:R-:W0:Y:S01]  /*0250*/  S2UR UR8, SR_CgaCtaId ;  /* 0x00000000000879c3 */ /* 0x000e220000008800 */
[----:B------:R-:W-:Y:S01]  /*0260*/  UMOV UR4, 0x400 ;  /* 0x0000040000047882 */ /* 0x000fe20000000000 */
[----:B------:R-:W-:Y:S01]  /*0270*/  UMOV UR5, 0x1 ;  /* 0x0000000100057882 */ /* 0x000fe20000000000 */
[----:B------:R-:W-:Y:S01]  /*0280*/  UMOV UR6, 0x4 ;  /* 0x0000000400067882 */ /* 0x000fe20000000000 */
[----:B------:R-:W-:Y:S01]  /*0290*/  ELECT P0, URZ, PT ;  /* 0x00000000003f782f */ /* 0x000fe20003800000 */
[----:B------:R-:W-:-:S04]  /*02a0*/  UIADD3 UR6, -UR6, 0x100000, URZ ;  /* 0x0010000006067890 */ /* 0x000fc8000fffe13f */
[----:B------:R-:W-:Y:S02]  /*02b0*/  USHF.L.U32 UR7, UR6, 0xb, URZ ;  /* 0x0000000b06077899 */ /* 0x000fe4000800063f */
[----:B------:R-:W-:Y:S02]  /*02c0*/  USHF.L.U32 UR6, UR6, 0x1, URZ ;  /* 0x0000000106067899 */ /* 0x000fe4000800063f */
[----:B0-----:R-:W-:Y:S02]  /*02d0*/  ULEA UR8, UR8, UR4, 0x18 ;  /* 0x0000000408087291 */ /* 0x001fe4000f8ec03f */
[----:B------:R-:W-:-:S04]  /*02e0*/  UIADD3 UR4, -UR5, 0x100000, URZ ;  /* 0x0010000005047890 */ /* 0x000fc8000fffe13f */
[----:B------:R-:W-:Y:S02]  /*02f0*/  USHF.L.U32 UR5, UR4, 0xb, URZ ;  /* 0x0000000b04057899 */ /* 0x000fe4000800063f */
[----:B------:R-:W-:Y:S01]  /*0300*/  USHF.L.U32 UR4, UR4, 0x1, URZ ;  /* 0x0000000104047899 */ /* 0x000fe2000800063f */
[----:B------:R-:W0:Y:S11]  /*0310*/  FENCE.VIEW.ASYNC.S ;  /* 0x00000000000073c6 */ /* 0x000e360000000000 */
[----:B0-----:R0:W1:Y:S01]  /*0320*/  SYNCS.EXCH.64 URZ, [UR8], UR4 ;  /* 0x00000004083f75b2 */ /* 0x0010620008000100 */
[----:B------:R0:W2:Y:S01]  /*0330*/  SYNCS.EXCH.64 URZ, [UR8+0x10], UR6 ;  /* 0x00001006083f75b2 */ /* 0x0000a20008000100 */
[----:B------:R0:W3:Y:S01]  /*0340*/  SYNCS.EXCH.64 URZ, [UR8+0x8], UR4 ;  /* 0x00000804083f75b2 */ /* 0x0000e20008000100 */
[----:B------:R0:W4:Y:S01]  /*0350*/  SYNCS.EXCH.64 URZ, [UR8+0x18], UR6 ;  /* 0x00001806083f75b2 */ /* 0x0001220008000100 */
[----:B------:R-:W-:Y:S01]  /*0360*/  NOP ;  /* 0x0000000000007918 */ /* 0x000fe20000000000 */
.L_x_2:
[----:B------:R-:W5:Y:S01]  /*0370*/  S2UR UR13, SR_CTAID.X ;  /* 0x00000000000d79c3 */ /* 0x000f620000002500 */
[----:B------:R-:W-:Y:S01]  /*0380*/  SHF.R.S32.HI R3, RZ, 0x1f, R4 ;  /* 0x0000001fff037819 */ /* 0x000fe20000011404 */
[----:B------:R5:W1:Y:S01]  /*0390*/  SHFL.IDX PT, R6, R0, RZ, 0x1f ;  /* 0x00001fff00067589 */ /* 0x000a6200000e0000 */
[----:B0-----:R-:W-:Y:S01]  /*03a0*/  ULDC UR4, c[0x0][0x150] ;  /* 0x0000540000047ab9 */ /* 0x001fe20000000800 */
[----:B------:R-:W-:Y:S02]  /*03b0*/  ELECT P0, URZ, PT ;  /* 0x00000000003f782f */ /* 0x000fe40003800000 */
[----:B------:R-:W-:Y:S01]  /*03c0*/  LEA.HI R3, R3, R4, RZ, 0x7 ;  /* 0x0000000403037211 */ /* 0x000fe200078f38ff */
[----:B------:R-:W-:Y:S01]  /*03d0*/  ULDC UR5, c[0x0][0x154] ;  /* 0x0000550000057ab9 */ /* 0x000fe20000000800 */
[----:B------:R-:W-:Y:S01]  /*03e0*/  SHF.R.S32.HI R7, RZ, 0x1f, R2 ;  /* 0x0000001fff077819 */ /* 0x000fe20000011402 */
[----:B------:R-:W0:Y:S01]  /*03f0*/  S2UR UR10, SR_CTAID.Y ;  /* 0x00000000000a79c3 */ /* 0x000e220000002600 */
[----:B------:R-:W-:Y:S01]  /*0400*/  LOP3.LUT R3, R3, 0xffffff80, RZ, 0xc0, !PT ;  /* 0xffffff8003037812 */ /* 0x000fe200078ec0ff */
[----:B------:R-:W-:Y:S01]  /*0410*/  ULDC UR8, c[0x0][0x144] ;  /* 0x0000510000087ab9 */ /* 0x000fe20000000800 */
[----:B------:R-:W-:Y:S01]  /*0420*/  LEA.HI R7, R7, R2, RZ, 0x2 ;  /* 0x0000000207077211 */ /* 0x000fe200078f10ff */
[----:B------:R-:W-:Y:S01]  /*0430*/  NOP ;  /* 0x0000000000007918 */ /* 0x000fe20000000000 */
[----:B------:R-:W-:Y:S01]  /*0440*/  NOP ;  /* 0x0000000000007918 */ /* 0x000fe20000000000 */
[----:B------:R-:W-:Y:S01]  /*0450*/  IMAD.IADD R3, R4, 0x1, -R3 ;  /* 0x0000000104037824 */ /* 0x000fe200078e0a03 */
[----:B------:R-:W-:Y:S01]  /*0460*/  LOP3.LUT R7, R7, 0x3ffffffc, RZ, 0xc0, !PT ;  /* 0x3ffffffc07077812 */ /* 0x000fe200078ec0ff */
[----:B------:R-:W-:-:S03]  /*0470*/  ULDC UR11, c[0x0][0x148] ;  /* 0x00005200000b7ab9 */ /* 0x000fc60000000800 */
[----:B------:R-:W-:Y:S01]  /*0480*/  SHF.R.S32.HI R4, RZ, 0x1f, R3 ;  /* 0x0000001fff047819 */ /* 0x000fe20000011403 */
[----:B------:R-:W-:-:S03]  /*0490*/  IMAD.IADD R2, R2, 0x1, -R7 ;  /* 0x0000000102027824 */ /* 0x000fc600078e0a07 */
[----:B------:R-:W-:Y:S02]  /*04a0*/  LEA.HI R4, R4, R3, RZ, 0x3 ;  /* 0x0000000304047211 */ /* 0x000fe400078f18ff */
[----:B-----5:R-:W-:Y:S02]  /*04b0*/  I2FP.F32.U32 R5, UR13 ;  /* 0x0000000d00057c45 */ /* 0x020fe40008201000 */
[--C-:B------:R-:W-:Y:S02]  /*04c0*/  SHF.R.S32.HI R0, RZ, 0x3, R4.reuse ;  /* 0x00000003ff007819 */ /* 0x100fe40000011404 */
[----:B-1----:R-:W-:Y:S01]  /*04d0*/  ISETP.NE.OR P0, PT, R6, RZ, !P0 ;  /* 0x000000ff0600720c */ /* 0x002fe20004705670 */
[----:B------:R-:W-:Y:S01]  /*04e0*/  FMUL R8, R5, UR4 ;  /* 0x0000000405087c20 */ /* 0x000fe20008400000 */
[----:B------:R-:W-:-:S04]  /*04f0*/  SHF.R.S32.HI R5, RZ, 0x1f, R4 ;  /* 0x0000001fff057819 */ /* 0x000fc80000011404 */
[----:B------:R-:W-:Y:S01]  /*0500*/  LEA.HI R5, R5, R0, RZ, 0x2 ;  /* 0x0000000005057211 */ /* 0x000fe200078f10ff */
[----:B------:R-:W1:Y:S03]  /*0510*/  F2I.U32.TRUNC.NTZ R8, R8 ;  /* 0x0000000800087305 */ /* 0x000e66000020f000 */
[----:B------:R-:W-:-:S03]  /*0520*/  LOP3.LUT R5, R5, 0xfffffffc, RZ, 0xc0, !PT ;  /* 0xfffffffc05057812 */ /* 0x000fc600078ec0ff */
[----:B------:R-:W-:Y:S01]  /*0530*/  VOTEU.ALL UP0, P0 ;  /* 0x00000000003f7886 */ /* 0x000fe20000000000 */
[----:B------:R-:W-:Y:S01]  /*0540*/  VOTEU.ALL UP1, P0 ;  /* 0x00000000003f7886 */ /* 0x000fe20000020000 */
[----:B------:R-:W-:Y:S01]  /*0550*/  IMAD.IADD R5, R0, 0x1, -R5 ;  /* 0x0000000100057824 */ /* 0x000fe200078e0a05 */
[----:B0-----:R-:W-:Y:S02]  /*0560*/  I2FP.F32.U32 R0, UR10 ;  /* 0x0000000a00007c45 */ /* 0x001fe40008201000 */
[----:B------:R-:W0:Y:S01]  /*0570*/  @!UP0 S2UR UR7, SR_CgaCtaId ;  /* 0x00000000000789c3 */ /* 0x000e220000008800 */
[----:B------:R-:W-:Y:S01]  /*0580*/  IMAD R2, R2, 0x4, R5 ;  /* 0x0000000402027824 */ /* 0x000fe200078e0205 */
[----:B------:R-:W-:Y:S01]  /*0590*/  @!UP0 UMOV UR6, 0x400 ;  /* 0x0000040000068882 */ /* 0x000fe20000000000 */
[----:B------:R-:W-:Y:S01]  /*05a0*/  FMUL R4, R0, UR5 ;  /* 0x0000000500047c20 */ /* 0x000fe20008400000 */
[----:B-1----:R-:W-:Y:S02]  /*05b0*/  R2UR UR4, R8 ;  /* 0x00000000080472ca */ /* 0x002fe400000e0000 */
[----:B------:R-:W-:-:S03]  /*05c0*/  LEA.HI R0, R2, R2, RZ, 0x1 ;  /* 0x0000000202007211 */ /* 0x000fc600078f08ff */
[----:B------:R-:W1:Y:S01]  /*05d0*/  F2I.U32.TRUNC.NTZ R4, R4 ;  /* 0x0000000400047305 */ /* 0x000e62000020f000 */
[----:B------:R-:W-:-:S05]  /*05e0*/  LOP3.LUT R5, R0, 0xfffffffe, RZ, 0xc0, !PT ;  /* 0xfffffffe00057812 */ /* 0x000fca00078ec0ff */
[----:B------:R-:W-:Y:S02]  /*05f0*/  IMAD.IADD R5, R2, 0x1, -R5 ;  /* 0x0000000102057824 */ /* 0x000fe400078e0a05 */
[----:B------:R-:W-:-:S04]  /*0600*/  UIADD3 UR4, -UR4, URZ, URZ ;  /* 0x0000003f04047290 */ /* 0x000fc8000fffe13f */
[----:B------:R-:W-:Y:S01]  /*0610*/  UIMAD UR8, UR8, UR4, UR13 ;  /* 0x00000004080872a4 */ /* 0x000fe2000f8e020d */
[----:B-1----:R-:W-:Y:S02]  /*0620*/  R2UR UR12, R4 ;  /* 0x00000000040c72ca */ /* 0x002fe400000e0000 */
[----:B------:R-:W-:Y:S01]  /*0630*/  UMOV UR4, 0x20 ;  /* 0x0000002000047882 */ /* 0x000fe20000000000 */
[----:B0-----:R-:W-:Y:S02]  /*0640*/  @!UP0 ULEA UR6, UR7, UR6, 0x18 ;  /* 0x0000000607068291 */ /* 0x001fe4000f8ec03f */
[----:B------:R-:W-:Y:S01]  /*0650*/  ISETP.NE.AND P3, PT, R5, UR8, PT ;  /* 0x0000000805007c0c */ /* 0x000fe2000bf65270 */
[----:B------:R-:W-:-:S04]  /*0660*/  @!UP0 UIADD3 UR4, -UR4, 0x100000, URZ ;  /* 0x0010000004048890 */ /* 0x000fc8000fffe13f */
[----:B------:R-:W-:Y:S02]  /*0670*/  @!UP0 USHF.L.U32 UR5, UR4, 0xb, URZ ;  /* 0x0000000b04058899 */ /* 0x000fe4000800063f */
[----:B------:R-:W-:Y:S01]  /*0680*/  @!UP0 USHF.L.U32 UR4, UR4, 0x1, URZ ;  /* 0x0000000104048899 */ /* 0x000fe2000800063f */
[C---:B------:R-:W-:Y:S01]  /*0690*/  IMAD.SHL.U32 R5, R2.reuse, 0x4, RZ ;  /* 0x0000000402057824 */ /* 0x040fe200078e00ff */
[----:B------:R-:W-:Y:S01]  /*06a0*/  VOTEU.ALL UP0, P0 ;  /* 0x00000000003f7886 */ /* 0x000fe20000000000 */
[----:B------:R-:W0:Y:S01]  /*06b0*/  LDC R4, c[0x0][0x140] ;  /* 0x00005000ff047b82 */ /* 0x000e220000000800 */
[----:B------:R-:W-:Y:S02]  /*06c0*/  LOP3.LUT P0, RZ, R3, 0x7, RZ, 0xc0, !PT ;  /* 0x0000000703ff7812 */ /* 0x000fe4000780c0ff */
[----:B------:R-:W-:Y:S01]  /*06d0*/  LOP3.LUT R9, R2, 0xc, R5, 0x78, !PT ;  /* 0x0000000c02097812 */ /* 0x000fe200078e7805 */
[----:B------:R-:W-:-:S03]  /*06e0*/  UIADD3 UR12, -UR12, URZ, URZ ;  /* 0x0000003f0c0c7290 */ /* 0x000fc6000fffe13f */
[C---:B------:R-:W-:Y:S01]  /*06f0*/  ISETP.LT.U32.AND P0, PT, R9.reuse, 0x2, !P0 ;  /* 0x000000020900780c */ /* 0x040fe20004701070 */
[----:B------:R1:W-:Y:S04]  /*0700*/  STL [R1+0x54], R9 ;  /* 0x0000540901007387 */ /* 0x0003e80000100800 */
[----:B------:R-:W5:Y:S02]  /*0710*/  FENCE.VIEW.ASYNC.S ;  /* 0x00000000000073c6 */ /* 0x000f640000000000 */
[----:B-----5:R-:W0:Y:S01]  /*0720*/  @!UP0 SYNCS.EXCH.64 URZ, [UR6+0x30], UR4 ;  /* 0x00003004063f85b2 */ /* 0x020e220008000100 */
[----:B------:R-:W-:Y:S02]  /*0730*/  @P3 LEA.HI R0, R9, R9, RZ, 0x1 ;  /* 0x0000000909003211 */ /* 0x000fe400078f08ff */
[----:B------:R-:W-:-:S02]  /*0740*/  SEL R3, RZ, 0x1, !P0 ;  /* 0x00000001ff037807 */ /* 0x000fc40004000000 */
[----:B------:R-:W-:Y:S02]  /*0750*/  @P3 SHF.R.S32.HI R0, RZ, 0x1, R0 ;  /* 0x00000001ff003819 */ /* 0x000fe40000011400 */
[----:B0-----:R-:W-:Y:S01]  /*0760*/  ISETP.EQ.U32.AND P2, PT, R4, 0x1, PT ;  /* 0x000000010400780c */ /* 0x001fe20003f42070 */
[----:B------:R0:W1:Y:S01]  /*0770*/  @!UP1 SYNCS.EXCH.64 URZ, [UR6+0x38], UR4 ;  /* 0x00003804063f95b2 */ /* 0x0000620008000100 */
[----:B------:R-:W-:Y:S01]  /*0780*/  NOP ;  /* 0x0000000000007918 */ /* 0x000fe20000000000 */
[----:B0-----:R-:W-:-:S06]  /*0790*/  UIMAD UR4, UR11, UR12, UR10 ;  /* 0x0000000c0b0472a4 */ /* 0x001fcc000f8e020a */
[----:B------:R-:W-:Y:S01]  /*07a0*/  @P3 ISETP.NE.AND P4, PT, R0, UR4, PT ;  /* 0x0000000400003c0c */ /* 0x000fe2000bf85270 */
[----:B------:R-:W-:-:S03]  /*07b0*/  IMAD.MOV.U32 R0, RZ, RZ, 0x1 ;  /* 0x00000001ff007424 */ /* 0x000fc600078e00ff */
[----:B------:R-:W-:-:S04]  /*07c0*/  @P3 SEL R0, RZ, 0x1, P4 ;  /* 0x00000001ff003807 */ /* 0x000fc80002000000 */
[----:B------:R-:W-:-:S05]  /*07d0*/  LOP3.LUT R0, R0, R3, RZ, 0xc0, !PT ;  /* 0x0000000300007212 */ /* 0x000fca00078ec0ff */
[----:B------:R0:W-:Y:S01]  /*07e0*/  STL [R1+0x50], R0 ;  /* 0x0000500001007387 */ /* 0x0001e20000100800 */
[----:B------:R-:W-:Y:S05]  /*07f0*/  @!P2 BRA `(.L_x_3) ;  /* 0x000000000008a947 */ /* 0x000fea0003800000 */
[----:B-1234-:R-:W-:Y:S01]  /*0800*/  UCGABAR_ARV ;  /* 0x00000000000079c7 */ /* 0x01efe20008000000 */
[----:B------:R-:W-:Y:S05]  /*0810*/  BRA `(.L_x_4) ;  /* 0x0000000000047947 */ /* 0x000fea0003800000 */
.L_x_3:
[----:B-1234-:R-:W-:Y:S01]  /*0820*/  NOP ;  /* 0x0000000000007918 */ /* 0x01efe20000000000 */
.L_x_4:
[----:B------:R-:W-:Y:S01]  /*0830*/  ULDC UR4, c[0x0][0x65c] ;  /* 0x0001970000047ab9 */ /* 0x000fe20000000800 */
[----:B------:R-:W-:Y:S01]  /*0840*/  UMOV UR5, URZ ;  /* 0x0000003f00057c82 */ /* 0x000fe20008000000 */
[----:B------:R-:W-:-:S03]  /*0850*/  UISETP.NE.AND UP0, UPT, UR4, 0x1, UPT ;  /* 0x000000010400788c */ /* 0x000fc6000bf05270 */
[----:B------:R-:W-:Y:S01]  /*0860*/  UMOV UR4, UR13 ;  /* 0x0000000d00047c82 */ /* 0x000fe20008000000 */
[----:B------:R-:W-:Y:S02]  /*0870*/  UP2UR UR37, UPR, URZ, 0x1 ;  /* 0x000000013f257883 */ /* 0x000fe40008000000 */
[----:B------:R-:W-:Y:S02]  /*0880*/  PLOP3.LUT P0, PT, PT, PT, UP0, 0x80, 0x0 ;  /* 0x000000000000781c */ /* 0x000fe40003f0f008 */
[----:B------:R-:W-:Y:S02]  /*0890*/  PLOP3.LUT P3, PT, PT, PT, UP0, 0x80, 0x0 ;  /* 0x000000000000781c */ /* 0x000fe40003f6f008 */
[----:B------:R-:W-:Y:S01]  /*08a0*/  PLOP3.LUT P5, PT, PT, PT, UP0, 0x80, 0x0 ;  /* 0x000000000000781c */ /* 0x000fe20003faf008 */
[----:B------:R-:W-:Y:S01]  /*08b0*/  @UP0 ULDC UR14, c[0x0][0x10] ;  /* 0x00000400000e0ab9 */ /* 0x000fe20000000800 */
[----:B------:R-:W-:Y:S01]  /*08c0*/  @UP0 UMOV UR6, UR10 ;  /* 0x0000000a00060c82 */ /* 0x000fe20008000000 */
[----:B------:R-:W-:Y:S01]  /*08d0*/  @UP0 UMOV UR7, URZ ;  /* 0x0000003f00070c82 */ /* 0x000fe20008000000 */
[----:B------:R-:W-:Y:S01]  /*08e0*/  PLOP3.LUT P4, PT, PT, PT, UP0, 0x80, 0x0 ;  /* 0x000000000000781c */ /* 0x000fe20003f8f008 */
[----:B------:R-:W-:-:S03]  /*08f0*/  @UP0 UIMAD.WIDE.U32 UR14, UR13, UR14, UR6 ;  /* 0x0000000e0d0e02a5 */ /* 0x000fc6000f8e0006 */
[----:B------:R-:W-:Y:S01]  /*0900*/  @!UP0 ULDC UR7, c[0x0][0xc] ;  /* 0x0000030000078ab9 */ /* 0x000fe20000000800 */
[----:B------:R-:W-:Y:S01]  /*0910*/  @UP0 UMOV UR6, URZ ;  /* 0x0000003f00060c82 */ /* 0x000fe20008000000 */
[----:B------:R-:W-:Y:S01]  /*0920*/  @!UP0 UIMAD.WIDE.U32 UR4, UR10, UR7, UR4 ;  /* 0x000000070a0482a5 */ /* 0x000fe2000f8e0004 */
[----:B------:R-:W-:Y:S01]  /*0930*/  IMAD.U32 R2, RZ, RZ, UR14 ;  /* 0x0000000eff027e24 */ /* 0x000fe2000f8e00ff */
[----:B------:R-:W-:Y:S02]  /*0940*/  @UP0 UIADD3 UR6, UR15, UR6, URZ ;  /* 0x000000060f060290 */ /* 0x000fe4000fffe03f */
[----:B------:R-:W-:Y:S02]  /*0950*/  IMAD.U32 R3, RZ, RZ, UR15 ;  /* 0x0000000fff037e24 */ /* 0x000fe4000f8e00ff */
[----:B------:R-:W-:Y:S02]  /*0960*/  @P0 IMAD.MOV.U32 R7, RZ, RZ, R2 ;  /* 0x000000ffff070224 */ /* 0x000fe400078e0002 */
[----:B------:R-:W-:-:S02]  /*0970*/  IMAD.U32 R5, RZ, RZ, UR5 ;  /* 0x00000005ff057e24 */ /* 0x000fc4000f8e00ff */
[----:B------:R-:W-:Y:S02]  /*0980*/  IMAD.U32 R2, RZ, RZ, UR4 ;  /* 0x00000004ff027e24 */ /* 0x000fe4000f8e00ff */
[----:B------:R-:W-:Y:S02]  /*0990*/  @P3 IMAD.U32 R6, RZ, RZ, UR6 ;  /* 0x00000006ff063e24 */ /* 0x000fe4000f8e00ff */
[----:B------:R-:W-:Y:S02]  /*09a0*/  @!P5 IMAD.MOV.U32 R6, RZ, RZ, R5 ;  /* 0x000000ffff06d224 */ /* 0x000fe400078e0005 */
[----:B------:R-:W-:Y:S02]  /*09b0*/  @!P4 IMAD.MOV.U32 R7, RZ, RZ, R2 ;  /* 0x000000ffff07c224 */ /* 0x000fe400078e0002 */
[----:B------:R-:W-:Y:S01]  /*09c0*/  IMAD.U32 R3, RZ, RZ, UR5 ;  /* 0x00000005ff037e24 */ /* 0x000fe2000f8e00ff */
[----:B------:R1:W-:Y:S01]  /*09d0*/  STL [R1+0x60], R6 ;  /* 0x0000600601007387 */ /* 0x0003e20000100800 */
[----:B------:R-:W-:-:S03]  /*09e0*/  IMAD.U32 R4, RZ, RZ, UR4 ;  /* 0x00000004ff047e24 */ /* 0x000fc6000f8e00ff */
[----:B------:R1:W-:Y:S01]  /*09f0*/  STL [R1+0x64], R7 ;  /* 0x0000640701007387 */ /* 0x0003e20000100800 */
[----:B------:R-:W-:Y:S05]  /*0a00*/  @!P2 BRA `(.L_x_5) ;  /* 0x00000000000ca947 */ /* 0x000fea0003800000 */
[----:B------:R-:W-:Y:S01]  /*0a10*/  UCGABAR_WAIT ;  /* 0x0000000000007dc7 */ /* 0x000fe20008000000 */
[----:B------:R-:W-:Y:S01]  /*0a20*/  CCTL.IVALL ;  /* 0x00000000ff00798f */ /* 0x000fe20002000000 */
[----:B------:R-:W-:Y:S05]  /*0a30*/  BRA `(.L_x_6) ;  /* 0x0000000000047947 */ /* 0x000fea0003800000 */
.L_x_5:
[----:B------:R-:W-:Y:S06]  /*0a40*/  BAR.SYNC.DEFER_BLOCKING 0x0 ;  /* 0x0000000000007b1d */ /* 0x000fec0000010000 */
.L_x_6:
[----:B------:R-:W-:Y:S05]  /*0a50*/  @!P1 BRA `(.L_x_7) ;  /* 0x0000013000309947 */ /* 0x000fea0003800000 */
[----:B------:R-:W-:-:S06]  /*0a60*/  UISETP.GT.U32.AND UP0, UPT, UR16, 0x1, UPT ;  /* 0x000000011000788c */ /* 0x000fcc000bf04070 */
[----:B------:R-:W-:-:S13]  /*0a70*/  PLOP3.LUT P0, PT, PT, PT, UP0, 0x80, 0x0 ;  /* 0x000000000000781c */ /* 0x000fda0003f0f008 */
[----:B------:R-:W-:Y:S05]  /*0a80*/  @P0 EXIT ;  /* 0x000000000000094d */ /* 0x000fea0003800000 */
[----:B------:R-:W-:Y:S01]  /*0a90*/  ULDC.64 UR4, c[0x0][0x650] ;  /* 0x0001940000047ab9 */ /* 0x000fe20000000a00 */
[----:B------:R-:W-:Y:S01]  /*0aa0*/  UMOV UR50, 0xffffffff ;  /* 0xffffffff00327882 */ /* 0x000fe20000000000 */
[----:B------:R-:W-:Y:S01]  /*0ab0*/  ISETP.GE.U32.AND P0, PT, R7, UR4, PT ;  /* 0x0000000407007c0c */ /* 0x000fe2000bf06070 */
[----:B------:R-:W-:Y:S01]  /*0ac0*/  UMOV UR49, 0xffffffff ;  /* 0xffffffff00317882 */ /* 0x000fe20000000000 */
[----:B------:R-:W-:Y:S01]  /*0ad0*/  UMOV UR48, 0xffffffff ;  /* 0xffffffff00307882 */ /* 0x000fe20000000000 */
[----:B0-----:R-:W-:Y:S02]  /*0ae0*/  PRMT R0, RZ, 0x7610, R0 ;  /* 0x00007610ff007816 */ /* 0x001fe40000000000 */
[----:B------:R-:W-:-:S13]  /*0af0*/  ISETP.GE.U32.AND.EX P0, PT, R6, UR5, PT, P0 ;  /* 0x0000000506007c0c */ /* 0x000fda000bf06100 */
[----:B------:R-:W-:Y:S05]  /*0b00*/  @P0 BRA `(.L_x_8) ;  /* 0x0000000400480947 */ /* 0x000fea0003800000 */
[----:B------:R-:W-:Y:S01]  /*0b10*/  ULDC.64 UR16, c[0x0][0x628] ;  /* 0x00018a0000107ab9 */ /* 0x000fe20000000a00 */
[C---:B------:R-:W-:Y:S01]  /*0b20*/  R2UR UR19, R7.reuse ;  /* 0x00000000071372ca */ /* 0x040fe200000e0000 */
[----:B------:R-:W-:Y:S01]  /*0b30*/  ULDC UR18, c[0x0][0x630] ;  /* 0x00018c0000127ab9 */ /* 0x000fe20000000800 */
[----:B------:R-:W-:Y:S02]  /*0b40*/  ISETP.NE.U32.AND P0, PT, RZ, UR16, PT ;  /* 0x00000010ff007c0c */ /* 0x000fe4000bf05070 */
[----:B------:R-:W-:Y:S02]  /*0b50*/  R2UR UR4, R7 ;  /* 0x00000000070472ca */ /* 0x000fe400000e0000 */
[----:B------:R-:W-:Y:S02]  /*0b60*/  ISETP.NE.AND.EX P0, PT, RZ, UR17, PT, P0 ;  /* 0x00000011ff007c0c */ /* 0x000fe4000bf05300 */
[----:B------:R-:W-:-:S11]  /*0b70*/  R2UR UR5, R6 ;  /* 0x00000000060572ca */ /* 0x000fd600000e0000 */
[----:B------:R-:W-:Y:S05]  /*0b80*/  @!P0 BRA `(.L_x_9) ;  /* 0x0000000000308947 */ /* 0x000fea0003800000 */
[----:B------:R-:W-:Y:S01]  /*0b90*/  R2UR UR4, R7 ;  /* 0x00000000070472ca */ /* 0x000fe200000e0000 */
[----:B------:R-:W-:Y:S01]  /*0ba0*/  ULDC UR9, c[0x0][0x634] ;  /* 0x00018d0000097ab9 */ /* 0x000fe20000000800 */
[----:B------:R-:W-:-:S11]  /*0bb0*/  R2UR UR13, R6 ;  /* 0x00000000060d72ca */ /* 0x000fd600000e0000 */
[----:B------:R-:W-:-:S04]  /*0bc0*/  UIADD3 UR9, UP0, UR4, UR9, URZ ;  /* 0x0000000904097290 */ /* 0x000fc8000ff1e03f */
[----:B------:R-:W-:-:S04]  /*0bd0*/  UIADD3.X UR13, URZ, UR13, URZ, UP0, !UPT ;  /* 0x0000000d3f0d7290 */ /* 0x000fc800087fe43f */
[----:B------:R-:W-:-:S04]  /*0be0*/  UIMAD.WIDE.U32 UR4, UR13, UR16, URZ ;  /* 0x000000100d0472a5 */ /* 0x000fc8000f8e003f */
[----:B------:R-:W-:Y:S02]  /*0bf0*/  UIMAD.WIDE.U32 UR6, UP0, UR9, UR17, UR4 ;  /* 0x00000011090672a5 */ /* 0x000fe4000f800004 */
[----:B------:R-:W-:Y:S02]  /*0c00*/  UIMAD.WIDE.U32 UR4, UR9, UR16, URZ ;  /* 0x00000010090472a5 */ /* 0x000fe4000f8e003f */
[----:B------:R-:W-:Y:S02]  /*0c10*/  UIADD3.X UR15, URZ, URZ, URZ, UP0, !UPT ;  /* 0x0000003f3f0f7290 */ /* 0x000fe400087fe43f */
[----:B------:R-:W-:Y:S01]  /*0c20*/  UIADD3 URZ, UP0, UR5, UR6, URZ ;  /* 0x00000006053f7290 */ /* 0x000fe2000ff1e03f */
[----:B------:R-:W-:-:S03]  /*0c30*/  UMOV UR14, UR7 ;  /* 0x00000007000e7c82 */ /* 0x000fc60008000000 */
[----:B------:R-:W-:-:S12]  /*0c40*/  UIMAD.WIDE.U32.X UR4, UR13, UR17, UR14, UP0 ;  /* 0x000000110d0472a5 */ /* 0x000fd800080e040e */
.L_x_9:
[----:B------:R-:W-:Y:S01]  /*0c50*/  USHF.R.U64 UR48, UR4, UR18, UR5 ;  /* 0x0000001204307299 */ /* 0x000fe20008001205 */
[----:B------:R-:W-:Y:S01]  /*0c60*/  R2UR UR7, R6 ;  /* 0x00000000060772ca */ /* 0x000fe200000e0000 */
[----:B------:R-:W-:Y:S02]  /*0c70*/  USHF.R.U32.HI UR4, URZ, UR18, UR5 ;  /* 0x000000123f047299 */ /* 0x000fe40008011605 */
[----:B------:R-:W-:Y:S01]  /*0c80*/  UIADD3 UR5, UP0, URZ, -UR48, URZ ;  /* 0x800000303f057290 */ /* 0x000fe2000ff1e03f */
[----:B------:R-:W-:Y:S01]  /*0c90*/  ULDC.64 UR14, c[0x0][0x620] ;  /* 0x00018800000e7ab9 */ /* 0x000fe20000000a00 */
[----:B------:R-:W-:Y:S02]  /*0ca0*/  UMOV UR6, UR19 ;  /* 0x0000001300067c82 */ /* 0x000fe40008000000 */
[----:B------:R-:W-:Y:S01]  /*0cb0*/  UIADD3.X UR4, URZ, ~UR4, URZ, UP0, !UPT ;  /* 0x800000043f047290 */ /* 0x000fe200087fe43f */
[----:B------:R-:W-:Y:S01]  /*0cc0*/  ULDC UR9, c[0x0][0x618] ;  /* 0x0001860000097ab9 */ /* 0x000fe20000000800 */
[----:B------:R-:W-:-:S02]  /*0cd0*/  UIMAD UR12, UR11, UR12, UR10 ;  /* 0x0000000c0b0c72a4 */ /* 0x000fc4000f8e020a */
[----:B------:R-:W-:Y:S02]  /*0ce0*/  UIMAD UR4, UR4, UR14, URZ ;  /* 0x0000000e040472a4 */ /* 0x000fe4000f8e023f */
[----:B------:R-:W-:Y:S02]  /*0cf0*/  UIMAD.WIDE.U32 UR6, UR5, UR14, UR6 ;  /* 0x0000000e050672a5 */ /* 0x000fe4000f8e0006 */
[----:B------:R-:W-:Y:S01]  /*0d00*/  UIMAD UR4, UR5, UR15, UR4 ;  /* 0x0000000f050472a4 */ /* 0x000fe2000f8e0204 */
[----:B------:R-:W-:Y:S01]  /*0d10*/  ULDC UR10, c[0x0][0x608] ;  /* 0x00018200000a7ab9 */ /* 0x000fe20000000800 */
[----:B------:R-:W-:Y:S02]  /*0d20*/  ULDC UR18, c[0x0][0x658] ;  /* 0x0001960000127ab9 */ /* 0x000fe40000000800 */
[----:B------:R-:W-:Y:S01]  /*0d30*/  UIADD3 UR7, UR7, UR4, URZ ;  /* 0x0000000407077290 */ /* 0x000fe2000fffe03f */
[----:B------:R-:W-:Y:S02]  /*0d40*/  UMOV UR11, 0xffffffff ;  /* 0xffffffff000b7882 */ /* 0x000fe40000000000 */
[----:B------:R-:W-:Y:S01]  /*0d50*/  ULDC.64 UR4, c[0x0][0x640] ;  /* 0x0001900000047ab9 */ /* 0x000fe20000000a00 */
[----:B------:R-:W-:Y:S01]  /*0d60*/  USHF.R.U64 UR16, UR6, UR9, UR7 ;  /* 0x0000000906107299 */ /* 0x000fe20008001207 */
[----:B------:R-:W-:Y:S01]  /*0d70*/  ISETP.NE.U32.AND P0, PT, RZ, UR4, PT ;  /* 0x00000004ff007c0c */ /* 0x000fe2000bf05070 */
[----:B------:R-:W-:-:S02]  /*0d80*/  USHF.R.U32.HI UR7, URZ, UR9, UR7 ;  /* 0x000000093f077299 */ /* 0x000fc40008011607 */
[----:B------:R-:W-:Y:S01]  /*0d90*/  USHF.L.U32 UR6, UR11, UR18, URZ ;  /* 0x000000120b067299 */ /* 0x000fe2000800063f */
[----:B------:R-:W-:Y:S01]  /*0da0*/  ISETP.NE.AND.EX P0, PT, RZ, UR5, PT, P0 ;  /* 0x00000005ff007c0c */ /* 0x000fe2000bf05300 */
[----:B------:R-:W-:Y:S02]  /*0db0*/  USHF.R.U64 UR22, UR16, UR10, UR7 ;  /* 0x0000000a10167299 */ /* 0x000fe40008001207 */
[----:B------:R-:W-:Y:S02]  /*0dc0*/  USHF.R.U32.HI UR7, URZ, UR10, UR7 ;  /* 0x0000000a3f077299 */ /* 0x000fe40008011607 */
[----:B------:R-:W-:Y:S02]  /*0dd0*/  UISETP.NE.AND UP1, UPT, UR37, URZ, UPT ;  /* 0x0000003f2500728c */ /* 0x000fe4000bf25270 */
[----:B------:R-:W-:Y:S01]  /*0de0*/  USHF.R.U64 UR23, UR22, UR18, UR7 ;  /* 0x0000001216177299 */ /* 0x000fe20008001207 */
[----:B------:R-:W-:Y:S01]  /*0df0*/  ULDC UR17, c[0x0][0x600] ;  /* 0x0001800000117ab9 */ /* 0x000fe20000000800 */
[----:B------:R-:W-:-:S02]  /*0e00*/  ULOP3.LUT UR13, URZ, UR6, URZ, 0x33, !UPT ;  /* 0x000000063f0d7292 */ /* 0x000fc4000f8e333f */
[----:B------:R-:W-:Y:S02]  /*0e10*/  UIADD3 UR15, UR17, -0x1, URZ ;  /* 0xffffffff110f7890 */ /* 0x000fe4000fffe03f */
[----:B------:R-:W-:Y:S02]  /*0e20*/  USEL UR12, UR8, UR12, !UP1 ;  /* 0x0000000c080c7287 */ /* 0x000fe4000c800000 */
[----:B------:R-:W-:Y:S01]  /*0e30*/  USHF.R.U32.HI UR7, URZ, UR18, UR7 ;  /* 0x000000123f077299 */ /* 0x000fe20008011607 */
[----:B------:R-:W-:Y:S01]  /*0e40*/  ULDC UR19, c[0x0][0x648] ;  /* 0x0001920000137ab9 */ /* 0x000fe20000000800 */
[----:B------:R-:W-:Y:S01]  /*0e50*/  ULDC UR20, c[0x0][0x638] ;  /* 0x00018e0000147ab9 */ /* 0x000fe20000000800 */
[----:B------:R-:W-:Y:S01]  /*0e60*/  UMOV UR21, 0x1 ;  /* 0x0000000100157882 */ /* 0x000fe20000000000 */
[----:B------:R-:W-:Y:S01]  /*0e70*/  UMOV UR6, UR23 ;  /* 0x0000001700067c82 */ /* 0x000fe20008000000 */
[----:B------:R-:W-:Y:S07]  /*0e80*/  @!P0 BRA `(.L_x_10) ;  /* 0x0000000000308947 */ /* 0x000fee0003800000 */
[----:B------:R-:W-:Y:S02]  /*0e90*/  ULDC UR10, c[0x0][0x64c] ;  /* 0x00019300000a7ab9 */ /* 0x000fe40000000800 */
        /* <DEDUP_REMOVED lines=8> */
[----:B------:R-:W-:-:S07]  /*0f20*/  UIMAD.WIDE.U32.X UR4, UR14, UR5, UR10, UP0 ;  /* 0x000000050e0472a5 */ /* 0x000fce00080e040a */
[----:B------:R-:W-:Y:S01]  /*0f30*/  UMOV UR6, UR4 ;  /* 0x0000000400067c82 */ /* 0x000fe20008000000 */
[----:B------:R-:W-:-:S05]  /*0f40*/  UMOV UR7, UR5 ;  /* 0x0000000500077c82 */ /* 0x000fca0008000000 */
.L_x_10:
[----:B------:R-:W-:Y:S01]  /*0f50*/  USHF.R.U64 UR5, UR6, UR19, UR7 ;  /* 0x0000001306057299 */ /* 0x000fe20008001207 */
[----:B------:R-:W-:Y:S01]  /*0f60*/  IMAD.MOV.U32 R0, RZ, RZ, 0x1 ;  /* 0x00000001ff007424 */ /* 0x000fe200078e00ff */
[----:B------:R-:W-:Y:S02]  /*0f70*/  USHF.L.U32 UR4, UR21, UR18, URZ ;  /* 0x0000001215047299 */ /* 0x000fe4000800063f */
[----:B------:R-:W-:Y:S02]  /*0f80*/  ULOP3.LUT UR13, UR22, UR13, URZ, 0xc0, !UPT ;  /* 0x0000000d160d7292 */ /* 0x000fe4000f8ec03f */
[----:B------:R-:W-:Y:S02]  /*0f90*/  UIADD3 UR6, -UR5, URZ, URZ ;  /* 0x0000003f05067290 */ /* 0x000fe4000fffe13f */
[----:B------:R-:W-:Y:S02]  /*0fa0*/  UIMAD UR13, UR4, UR5, UR13 ;  /* 0x00000005040d72a4 */ /* 0x000fe4000f8e020d */
[----:B------:R-:W-:-:S02]  /*0fb0*/  ULOP3.LUT UR15, UR16, UR15, URZ, 0xc0, !UPT ;  /* 0x0000000f100f7292 */ /* 0x000fc4000f8ec03f */
[----:B------:R-:W-:Y:S01]  /*0fc0*/  UIMAD UR4, UR6, UR20, UR23 ;  /* 0x00000014060472a4 */ /* 0x000fe2000f8e0217 */
[----:B------:R-:W-:Y:S01]  /*0fd0*/  ULDC UR5, c[0x0][0x610] ;  /* 0x0001840000057ab9 */ /* 0x000fe20000000800 */
[----:B------:R-:W-:Y:S02]  /*0fe0*/  UISETP.NE.AND UP0, UPT, UR37, URZ, UPT ;  /* 0x0000003f2500728c */ /* 0x000fe4000bf05270 */
[----:B------:R-:W-:Y:S02]  /*0ff0*/  UIMAD UR12, UR13, UR5, UR12 ;  /* 0x000000050d0c72a4 */ /* 0x000fe4000f8e020c */
[----:B------:R-:W-:-:S04]  /*1000*/  UIMAD UR4, UR4, UR17, UR15 ;  /* 0x00000011040472a4 */ /* 0x000fc8000f8e020f */
[----:B------:R-:W-:Y:S02]  /*1010*/  USEL UR49, UR4, UR12, !UP0 ;  /* 0x0000000c04317287 */ /* 0x000fe4000c000000 */
[----:B------:R-:W-:-:S12]  /*1020*/  USEL UR50, UR12, UR4, !UP0 ;  /* 0x000000040c327287 */ /* 0x000fd8000c000000 */
.L_x_8:
[----:B------:R-:W-:-:S08]  /*1030*/  NOP ;  /* 0x0000000000007918 */ /* 0x000fd00000000000 */
[----:B------:R-:W0:Y:S02]  /*1040*/  USETMAXREG.TRY_ALLOC.CTAPOOL UP0, 0xf0 ;  /* 0x000000f0000079c8 */ /* 0x000e240008000600 */
[----:B0-----:R-:W-:-:S13]  /*1050*/  PLOP3.LUT P0, PT, PT, PT, UP0, 0x80, 0x0 ;  /* 0x000000000000781c */ /* 0x001fda0003f0f008 */
[----:B------:R-:W-:Y:S05]  /*1060*/  @!P0 BRA `(.L_x_8) ;  /* 0xfffffffc00f08947 */ /* 0x000fea000383ffff */
[----:B------:R-:W-:Y:S01]  /*1070*/  ULDC.64 UR4, c[0x0][0x598] ;  /* 0x0001660000047ab9 */ /* 0x000fe20000000a00 */
[----:B------:R-:W-:Y:S01]  /*1080*/  ULDC.64 UR56, c[0x0][0x208] ;  /* 0x0000820000387ab9 */ /* 0x000fe20000000a00 */
[----:B------:R-:W-:-:S04]  /*1090*/  ISETP.NE.U32.AND P0, PT, RZ, UR4, PT ;  /* 0x00000004ff007c0c */ /* 0x000fc8000bf05070 */
[----:B------:R-:W-:-:S13]  /*10a0*/  ISETP.NE.AND.EX P0, PT, RZ, UR5, PT, P0 ;  /* 0x00000005ff007c0c */ /* 0x000fda000bf05300 */
[----:B------:R-:W-:Y:S05]  /*10b0*/  @!P0 BRA `(.L_x_11) ;  /* 0x00000000001c8947 */ /* 0x000fea0003800000 */
[----:B------:R-:W0:Y:S02]  /*10c0*/  LDC.64 R2, c[0x0][0x598] ;  /* 0x00016600ff027b82 */ /* 0x000e240000000a00 */
[----:B0-----:R-:W2:Y:S02]  /*10d0*/  LDG.E.64 R2, desc[UR56][R2.64] ;  /* 0x0000003802027981 */ /* 0x001ea4000c1e1b00 */
[----:B--2---:R-:W-:-:S04]  /*10e0*/  ISETP.NE.U32.AND P0, PT, R2, RZ, PT ;  /* 0x000000ff0200720c */ /* 0x004fc80003f05070 */
[----:B------:R-:W-:-:S13]  /*10f0*/  ISETP.NE.AND.EX P0, PT, R3, RZ, PT, P0 ;  /* 0x000000ff0300720c */ /* 0x000fda0003f05300 */
[----:B------:R-:W-:Y:S05]  /*1100*/  @!P0 BRA `(.L_x_11) ;  /* 0x0000000000088947 */ /* 0x000fea0003800000 */
[----:B------:R0:W5:Y:S01]  /*1110*/  LD.E R16, desc[UR56][R2.64] ;  /* 0x0000003802107980 */ /* 0x000162000c101900 */
[----:B------:R-:W-:Y:S05]  /*1120*/  BRA `(.L_x_12) ;  /* 0x0000000000247947 */ /* 0x000fea0003800000 */
.L_x_11:
[----:B------:R-:W-:Y:S02]  /*1130*/  ULDC.64 UR4, c[0x0][0x588] ;  /* 0x0001620000047ab9 */ /* 0x000fe40000000a00 */
[----:B------:R-:W-:-:S04]  /*1140*/  ISETP.NE.U32.AND P0, PT, RZ, UR4, PT ;  /* 0x00000004ff007c0c */ /* 0x000fc8000bf05070 */
[----:B------:R-:W-:-:S13]  /*1150*/  ISETP.NE.AND.EX P0, PT, RZ, UR5, PT, P0 ;  /* 0x00000005ff007c0c */ /* 0x000fda000bf05300 */
[----:B------:R-:W-:Y:S05]  /*1160*/  @!P0 BRA `(.L_x_13) ;  /* 0x00000000000c8947 */ /* 0x000fea0003800000 */
[----:B------:R-:W0:Y:S02]  /*1170*/  LDC.64 R16, c[0x0][0x588] ;  /* 0x00016200ff107b82 */ /* 0x000e240000000a00 */
[----:B0-----:R2:W5:Y:S01]  /*1180*/  LDG.E R16, desc[UR56][R16.64] ;  /* 0x0000003810107981 */ /* 0x001562000c1e1900 */
[----:B------:R-:W-:Y:S05]  /*1190*/  BRA `(.L_x_12) ;  /* 0x0000000000087947 */ /* 0x000fea0003800000 */
.L_x_13:
[----:B------:R-:W-:Y:S02]  /*11a0*/  ULDC UR4, c[0x0][0x580] ;  /* 0x0001600000047ab9 */ /* 0x000fe40000000800 */
[----:B------:R-:W-:-:S07]  /*11b0*/  IMAD.U32 R16, RZ, RZ, UR4 ;  /* 0x00000004ff107e24 */ /* 0x000fce000f8e00ff */
.L_x_12:
[----:B------:R-:W-:Y:S02]  /*11c0*/  ULDC.64 UR4, c[0x0][0x5a0] ;  /* 0x0001680000047ab9 */ /* 0x000fe40000000a00 */
[----:B------:R-:W-:-:S04]  /*11d0*/  ISETP.NE.U32.AND P0, PT, RZ, UR4, PT ;  /* 0x00000004ff007c0c */ /* 0x000fc8000bf05070 */
[----:B------:R-:W-:-:S13]  /*11e0*/  ISETP.NE.AND.EX P0, PT, RZ, UR5, PT, P0 ;  /* 0x00000005ff007c0c */ /* 0x000fda000bf05300 */
[----:B------:R-:W-:Y:S05]  /*11f0*/  @!P0 BRA `(.L_x_14) ;  /* 0x00000000001c8947 */ /* 0x000fea0003800000 */
[----:B0-----:R-:W0:Y:S02]  /*1200*/  LDC.64 R2, c[0x0][0x5a0] ;  /* 0x00016800ff027b82 */ /* 0x001e240000000a00 */
[----:B0-----:R-:W3:Y:S02]  /*1210*/  LDG.E.64 R2, desc[UR56][R2.64] ;  /* 0x0000003802027981 */ /* 0x001ee4000c1e1b00 */
[----:B---3--:R-:W-:-:S04]  /*1220*/  ISETP.NE.U32.AND P0, PT, R2, RZ, PT ;  /* 0x000000ff0200720c */ /* 0x008fc80003f05070 */
[----:B------:R-:W-:-:S13]  /*1230*/  ISETP.NE.AND.EX P0, PT, R3, RZ, PT, P0 ;  /* 0x000000ff0300720c */ /* 0x000fda0003f05300 */
[----:B------:R-:W-:Y:S05]  /*1240*/  @!P0 BRA `(.L_x_14) ;  /* 0x0000000000088947 */ /* 0x000fea0003800000 */
[----:B--2---:R0:W5:Y:S01]  /*1250*/  LD.E R17, desc[UR56][R2.64] ;  /* 0x0000003802117980 */ /* 0x004162000c101900 */
[----:B------:R-:W-:Y:S05]  /*1260*/  BRA `(.L_x_15) ;  /* 0x0000000000247947 */ /* 0x000fea0003800000 */
.L_x_14:
[----:B------:R-:W-:Y:S02]  /*1270*/  ULDC.64 UR4, c[0x0][0x590] ;  /* 0x0001640000047ab9 */ /* 0x000fe40000000a00 */
[----:B------:R-:W-:-:S04]  /*1280*/  ISETP.NE.U32.AND P0, PT, RZ, UR4, PT ;  /* 0x00000004ff007c0c */ /* 0x000fc8000bf05070 */
[----:B------:R-:W-:-:S13]  /*1290*/  ISETP.NE.AND.EX P0, PT, RZ, UR5, PT, P0 ;  /* 0x00000005ff007c0c */ /* 0x000fda000bf05300 */
[----:B------:R-:W-:Y:S05]  /*12a0*/  @!P0 BRA `(.L_x_16) ;  /* 0x00000000000c8947 */ /* 0x000fea0003800000 */
[----:B0-----:R-:W2:Y:S02]  /*12b0*/  LDC.64 R2, c[0x0][0x590] ;  /* 0x00016400ff027b82 */ /* 0x001ea40000000a00 */
[----:B--2---:R2:W5:Y:S01]  /*12c0*/  LDG.E R17, desc[UR56][R2.64] ;  /* 0x0000003802117981 */ /* 0x004562000c1e1900 */
[----:B------:R-:W-:Y:S05]  /*12d0*/  BRA `(.L_x_15) ;  /* 0x0000000000087947 */ /* 0x000fea0003800000 */
.L_x_16:
[----:B------:R-:W-:Y:S02]  /*12e0*/  ULDC UR4, c[0x0][0x584] ;  /* 0x0001610000047ab9 */ /* 0x000fe40000000800 */
[----:B--2---:R-:W-:-:S07]  /*12f0*/  IMAD.U32 R17, RZ, RZ, UR4 ;  /* 0x00000004ff117e24 */ /* 0x004fce000f8e00ff */
.L_x_15:
[----:B------:R-:W-:-:S13]  /*1300*/  LOP3.LUT P0, RZ, R0, 0xff, RZ, 0xc0, !PT ;  /* 0x000000ff00ff7812 */ /* 0x000fda000780c0ff */
[----:B------:R-:W-:Y:S05]  /*1310*/  @!P0 EXIT ;  /* 0x000000000000894d */ /* 0x000fea0003800000 */
[----:B------:R-:W-:Y:S01]  /*1320*/  ULDC UR4, c[0x0][0x28c] ;  /* 0x0000a30000047ab9 */ /* 0x000fe20000000800 */
[----:B------:R-:W-:Y:S01]  /*1330*/  ULDC.64 UR40, c[0x0][0x5c8] ;  /* 0x0001720000287ab9 */ /* 0x000fe20000000a00 */
[----:B------:R-:W-:Y:S02]  /*1340*/  UIADD3 UR4, UR4, 0x7f, URZ ;  /* 0x0000007f04047890 */ /* 0x000fe4000fffe03f */
[----:B------:R-:W-:Y:S02]  /*1350*/  USHF.L.U64.HI UR38, UR40, 0x7, UR41 ;  /* 0x0000000728267899 */ /* 0x000fe40008010229 */
[----:B------:R-:W-:Y:S02]  /*1360*/  USHF.R.S32.HI UR5, URZ, 0x1f, UR4 ;  /* 0x0000001f3f057899 */ /* 0x000fe40008011404 */
[----:B------:R-:W-:Y:S02]  /*1370*/  USHF.L.U64.HI UR42, UR40, 0x3, UR41 ;  /* 0x00000003282a7899 */ /* 0x000fe40008010229 */
[----:B------:R-:W-:-:S02]  /*1380*/  ULEA.HI UR5, UR5, UR4, URZ, 0x7 ;  /* 0x0000000405057291 */ /* 0x000fc4000f8f383f */
[----:B------:R-:W-:Y:S02]  /*1390*/  USHF.L.U32 UR39, UR40, 0x7, URZ ;  /* 0x0000000728277899 */ /* 0x000fe4000800063f */
[----:B------:R-:W-:Y:S02]  /*13a0*/  USHF.L.U32 UR43, UR40, 0x3, URZ ;  /* 0x00000003282b7899 */ /* 0x000fe4000800063f */
[----:B------:R-:W-:Y:S02]  /*13b0*/  USHF.L.U64.HI UR41, UR40, 0x8, UR41 ;  /* 0x0000000828297899 */ /* 0x000fe40008010229 */
[----:B------:R-:W-:Y:S01]  /*13c0*/  USHF.R.S32.HI UR53, URZ, 0x7, UR5 ;  /* 0x000000073f357899 */ /* 0x000fe20008011405 */
[----:B------:R-:W-:Y:S01]  /*13d0*/  UMOV UR52, URZ ;  /* 0x0000003f00347c82 */ /* 0x000fe20008000000 */
[----:B------:R-:W-:-:S10]  /*13e0*/  UMOV UR51, URZ ;  /* 0x0000003f00337c82 */ /* 0x000fd40008000000 */
.L_x_120:
[----:B------:R-:W3:Y:S01]  /*13f0*/  S2R R0, SR_TID.X ;  /* 0x0000000000007919 */ /* 0x000ee20000002100 */
[----:B------:R-:W4:Y:S01]  /*1400*/  S2UR UR7, SR_CgaCtaId ;  /* 0x00000000000779c3 */ /* 0x000f220000008800 */
[----:B------:R-:W-:Y:S02]  /*1410*/  UMOV UR6, 0x400 ;  /* 0x0000040000067882 */ /* 0x000fe40000000000 */
[----:B----4-:R-:W-:Y:S01]  /*1420*/  ULEA UR6, UR7, UR6, 0x18 ;  /* 0x0000000607067291 */ /* 0x010fe2000f8ec03f */
[----:B---3--:R-:W-:-:S04]  /*1430*/  LOP3.LUT R0, R0, 0x80, RZ, 0xc0, !PT ;  /* 0x0000008000007812 */ /* 0x008fc800078ec0ff */
[----:B------:R-:W-:-:S06]  /*1440*/  SHF.R.U32.HI R0, RZ, 0x7, R0 ;  /* 0x00000007ff007819 */ /* 0x000fcc0000011600 */
[----:B------:R-:W3:Y:S02]  /*1450*/  SHFL.IDX PT, R0, R0, RZ, 0x1f ;  /* 0x00001fff00007589 */ /* 0x000ee400000e0000 */
[----:B---3--:R-:W-:-:S13]  /*1460*/  R2UR UR4, R0 ;  /* 0x00000000000472ca */ /* 0x008fda00000e0000 */
[----:B------:R-:W-:-:S04]  /*1470*/  ULEA.HI UR5, UR4, UR4, URZ, 0x1 ;  /* 0x0000000404057291 */ /* 0x000fc8000f8f083f */
[----:B------:R-:W-:-:S04]  /*1480*/  ULOP3.LUT UR5, UR5, 0x7fffe, URZ, 0xc0, !UPT ;  /* 0x0007fffe05057892 */ /* 0x000fc8000f8ec03f */
[----:B------:R-:W-:-:S03]  /*1490*/  UIADD3 UR5, UR4, -UR5, URZ ;  /* 0x8000000504057290 */ /* 0x000fc6000fffe03f */
[----:B------:R-:W-:Y:S01]  /*14a0*/  ULDC UR4, c[0x0][0x28c] ;  /* 0x0000a30000047ab9 */ /* 0x000fe20000000800 */
[----:B------:R-:W-:Y:S01]  /*14b0*/  ULEA UR5, UR5, UR6, 0xd ;  /* 0x0000000605057291 */ /* 0x000fe2000f8e683f */
[----:B------:R-:W-:-:S03]  /*14c0*/  ISETP.LT.AND P0, PT, RZ, UR4, PT ;  /* 0x00000004ff007c0c */ /* 0x000fc6000bf01270 */
[----:B------:R-:W-:-:S04]  /*14d0*/  UIADD3 UR5, UR5, 0x100, URZ ;  /* 0x0000010005057890 */ /* 0x000fc8000fffe03f */
[----:B------:R-:W-:-:S04]  /*14e0*/  USHF.R.U32.HI UR5, URZ, 0x4, UR5 ;  /* 0x000000043f057899 */ /* 0x000fc80008011605 */
[----:B------:R-:W-:Y:S02]  /*14f0*/  ULOP3.LUT UR54, UR5, 0x3fff, URZ, 0xc0, !UPT ;  /* 0x00003fff05367892 */ /* 0x000fe4000f8ec03f */
[----:B01---5:R-:W-:Y:S10]  /*1500*/  @P0 BRA `(.L_x_17) ;  /* 0x0000000000400947 */ /* 0x023ff40003800000 */
[----:B------:R-:W-:Y:S01]  /*1510*/  MOV R0, 0x0 ;  /* 0x0000000000007802 */ /* 0x000fe20000000f00 */
[----:B------:R-:W-:Y:S01]  /*1520*/  ULDC.64 UR4, c[0x4][0x68] ;  /* 0x01001a0000047ab9 */ /* 0x000fe20000000a00 */
[----:B------:R-:W-:Y:S01]  /*1530*/  ULDC.64 UR6, c[0x4][0x8] ;  /* 0x0100020000067ab9 */ /* 0x000fe20000000a00 */
[----:B------:R-:W-:Y:S01]  /*1540*/  IMAD.U32 R4, RZ, RZ, UR4 ;  /* 0x00000004ff047e24 */ /* 0x000fe2000f8e00ff */
[----:B------:R3:W4:Y:S01]  /*1550*/  LDC.64 R14, c[0x4][R0] ;  /* 0x01000000000e7b82 */ /* 0x0007220000000a00 */
[----:B------:R-:W-:Y:S01]  /*1560*/  IMAD.U32 R5, RZ, RZ, UR5 ;  /* 0x00000005ff057e24 */ /* 0x000fe2000f8e00ff */
[----:B------:R-:W-:Y:S01]  /*1570*/  ULDC.64 UR4, c[0x4][0x70] ;  /* 0x01001c0000047ab9 */ /* 0x000fe20000000a00 */
[----:B------:R-:W-:Y:S02]  /*1580*/  IMAD.U32 R10, RZ, RZ, UR6 ;  /* 0x00000006ff0a7e24 */ /* 0x000fe4000f8e00ff */
[----:B-1----:R-:W-:Y:S02]  /*1590*/  IMAD.U32 R6, RZ, RZ, UR4 ;  /* 0x00000004ff067e24 */ /* 0x002fe4000f8e00ff */
[----:B------:R-:W-:-:S02]  /*15a0*/  IMAD.U32 R7, RZ, RZ, UR5 ;  /* 0x00000005ff077e24 */ /* 0x000fc4000f8e00ff */
[----:B------:R-:W-:Y:S02]  /*15b0*/  IMAD.U32 R11, RZ, RZ, UR7 ;  /* 0x00000007ff0b7e24 */ /* 0x000fe4000f8e00ff */
[----:B------:R-:W-:Y:S02]  /*15c0*/  IMAD.MOV.U32 R8, RZ, RZ, 0x1e1 ;  /* 0x000001e1ff087424 */ /* 0x000fe400078e00ff */
[----:B------:R-:W-:Y:S02]  /*15d0*/  IMAD.MOV.U32 R12, RZ, RZ, 0x1 ;  /* 0x00000001ff0c7424 */ /* 0x000fe400078e00ff */
[----:B---3--:R-:W-:-:S07]  /*15e0*/  IMAD.MOV.U32 R13, RZ, RZ, RZ ;  /* 0x000000ffff0d7224 */ /* 0x008fce00078e00ff */
[----:B------:R-:W-:-:S07]  /*15f0*/  LEPC R20, `(.L_x_17) ;  /* 0x000000001014794e */ /* 0x000fce0000000000 */
[----:B0-2-45:R-:W-:Y:S05]  /*1600*/  CALL.ABS.NOINC R14 ;  /* 0x000000000e007343 */ /* 0x035fea0003c00000 */
.L_x_17:
[----:B------:R-:W-:-:S06]  /*1610*/  ULOP3.LUT UR4, UR36, 0x1, URZ, 0xfc, !UPT ;  /* 0x0000000124047892 */ /* 0x000fcc000f8efc3f */
[----:B------:R-:W-:-:S05]  /*1620*/  IMAD.U32 R0, RZ, RZ, UR4 ;  /* 0x00000004ff007e24 */ /* 0x000fca000f8e00ff */
[----:B------:R-:W-:-:S13]  /*1630*/  ISETP.NE.AND P0, PT, R0, 0x3, PT ;  /* 0x000000030000780c */ /* 0x000fda0003f05270 */
[----:B------:R-:W-:Y:S05]  /*1640*/  @!P0 BRA `(.L_x_18) ;  /* 0x0000000000048947 */ /* 0x000fea0003800000 */
[----:B------:R-:W-:Y:S01]  /*1650*/  BPT.TRAP 0x1 ;  /* 0x000000040000795c */ /* 0x000fe20000300000 */
.L_x_18:
[----:B------:R-:W3:Y:S01]  /*1660*/  S2UR UR5, SR_CgaCtaId ;  /* 0x00000000000579c3 */ /* 0x000ee20000008800 */
[----:B------:R-:W-:Y:S01]  /*1670*/  UMOV UR4, 0x400 ;  /* 0x0000040000047882 */ /* 0x000fe20000000000 */
[----:B0-2---:R-:W-:Y:S02]  /*1680*/  IMAD.U32 R3, RZ, RZ, UR52 ;  /* 0x00000034ff037e24 */ /* 0x005fe4000f8e00ff */
[----:B------:R-:W-:-:S03]  /*1690*/  IMAD.U32 R5, RZ, RZ, UR51 ;  /* 0x00000033ff057e24 */ /* 0x000fc6000f8e00ff */
[----:B------:R-:W-:Y:S01]  /*16a0*/  SHF.L.U32 R3, R3, 0x1f, RZ ;  /* 0x0000001f03037819 */ /* 0x000fe200000006ff */
[----:B---3--:R-:W-:-:S06]  /*16b0*/  ULEA UR4, UR5, UR4, 0x18 ;  /* 0x0000000405047291 */ /* 0x008fcc000f8ec03f */
[----:B------:R-:W-:-:S04]  /*16c0*/  IMAD.U32 R0, RZ, RZ, UR4 ;  /* 0x00000004ff007e24 */ /* 0x000fc8000f8e00ff */
[----:B------:R-:W-:-:S04]  /*16d0*/  IMAD R4, R5, 0x8, R0 ;  /* 0x0000000805047824 */ /* 0x000fc800078e0200 */
[----:B------:R0:W2:Y:S01]  /*16e0*/  SYNCS.PHASECHK.TRANS64.TRYWAIT P1, [R4+URZ], R3 ;  /* 0x00000003040075a7 */ /* 0x0000a2000802017f */
[----:B------:R-:W-:Y:S05]  /*16f0*/  @!P0 BRA `(.L_x_19) ;  /* 0x0000000000048947 */ /* 0x000fea0003800000 */
[----:B------:R-:W-:Y:S01]  /*1700*/  BPT.TRAP 0x1 ;  /* 0x000000040000795c */ /* 0x000fe20000300000 */
.L_x_19:
[----:B--2---:R-:W-:Y:S05]  /*1710*/  @P1 BRA `(.L_x_20) ;  /* 0x0000000000081947 */ /* 0x004fea0003800000 */
[----:B------:R-:W2:Y:S02]  /*1720*/  SYNCS.PHASECHK.TRANS64.TRYWAIT P1, [R4+URZ], R3 ;  /* 0x00000003040075a7 */ /* 0x000ea4000802017f */
[----:B--2---:R-:W-:Y:S05]  /*1730*/  @!P1 BRA `(.L_x_21) ;  /* 0x00000138007c9947 */ /* 0x004fea0003800000 */
.L_x_20:
[----:B------:R-:W-:-:S04]  /*1740*/  UISETP.LT.AND UP0, UPT, UR53, 0x1, UPT ;  /* 0x000000013500788c */ /* 0x000fc8000bf01270 */
[----:B------:R-:W-:-:S06]  /*1750*/  USEL UR4, UR53, 0x1, UP0 ;  /* 0x0000000135047887 */ /* 0x000fcc0008000000 */
[----:B0-2---:R-:W-:Y:S01]  /*1760*/  IMAD.U32 R3, RZ, RZ, UR4 ;  /* 0x00000004ff037e24 */ /* 0x005fe2000f8e00ff */
[----:B------:R-:W-:Y:S05]  /*1770*/  WARPSYNC.ALL ;  /* 0x0000000000007948 */ /* 0x000fea0003800000 */
[----:B------:R-:W-:-:S04]  /*1780*/  IADD3 R3, -R3, UR53, RZ ;  /* 0x0000003503037c10 */ /* 0x000fc8000fffe1ff */
[----:B------:R-:W-:Y:S02]  /*1790*/  ISETP.GE.AND P1, PT, R3, 0x1, PT ;  /* 0x000000010300780c */ /* 0x000fe40003f26270 */
[----:B------:R-:W-:Y:S01]  /*17a0*/  R2UR UR4, R0 ;  /* 0x00000000000472ca */ /* 0x000fe200000e0000 */
[----:B------:R-:W-:Y:S01]  /*17b0*/  ULOP3.LUT UR54, UR54, 0x10000, URZ, 0xfc, !UPT ;  /* 0x0001000036367892 */ /* 0x000fe2000f8efc3f */
[----:B-1----:R-:W-:Y:S01]  /*17c0*/  WARPGROUP.ARRIVE ;  /* 0x00000000000079c5 */ /* 0x002fe20000000000 */
[----:B------:R-:W-:Y:S01]  /*17d0*/  UMOV UR9, 0x40000040 ;  /* 0x4000004000097882 */ /* 0x000fe20000000000 */
[----:B------:R-:W-:Y:S01]  /*17e0*/  UMOV UR11, 0x40000040 ;  /* 0x40000040000b7882 */ /* 0x000fe20000000000 */
[----:B------:R-:W-:Y:S01]  /*17f0*/  ULEA UR58, UR51, UR54, 0xc ;  /* 0x00000036333a7291 */ /* 0x000fe2000f8e603f */
[----:B------:R0:W-:Y:S01]  /*1800*/  STL [R1+0xa8], R234 ;  /* 0x0000a8ea01007387 */ /* 0x0001e20000100800 */
[----:B------:R-:W-:Y:S01]  /*1810*/  UMOV UR17, UR9 ;  /* 0x0000000900117c82 */ /* 0x000fe20008000000 */
[----:B------:R-:W-:Y:S01]  /*1820*/  UMOV UR19, 0x40000040 ;  /* 0x4000004000137882 */ /* 0x000fe20000000000 */
[----:B------:R-:W-:Y:S01]  /*1830*/  UMOV UR5, UR9 ;  /* 0x0000000900057c82 */ /* 0x000fe20008000000 */
[----:B------:R-:W-:Y:S01]  /*1840*/  UMOV UR7, 0x40000040 ;  /* 0x4000004000077882 */ /* 0x000fe20000000000 */
[----:B------:R-:W-:Y:S01]  /*1850*/  UMOV UR13, UR9 ;  /* 0x00000009000d7c82 */ /* 0x000fe20008000000 */
[----:B------:R-:W-:Y:S01]  /*1860*/  UMOV UR8, UR58 ;  /* 0x0000003a00087c82 */ /* 0x000fe20008000000 */
[----:B------:R-:W-:Y:S01]  /*1870*/  UIADD3 UR4, UR4, 0x20100, URZ ;  /* 0x0002010004047890 */ /* 0x000fe2000fffe03f */
[----:B------:R-:W-:Y:S01]  /*1880*/  UMOV UR16, UR8 ;  /* 0x0000000800107c82 */ /* 0x000fe20008000000 */
[----:B------:R-:W-:-:S02]  /*1890*/  UMOV UR12, UR8 ;  /* 0x00000008000c7c82 */ /* 0x000fc40008000000 */
[----:B------:R-:W-:Y:S01]  /*18a0*/  USHF.R.U32.HI UR4, URZ, 0x4, UR4 ;  /* 0x000000043f047899 */ /* 0x000fe20008011604 */
[----:B------:R-:W-:Y:S01]  /*18b0*/  UMOV UR15, 0x40000040 ;  /* 0x40000040000f7882 */ /* 0x000fe20000000000 */
[----:B------:R-:W-:Y:S02]  /*18c0*/  UMOV UR24, UR8 ;  /* 0x0000000800187c82 */ /* 0x000fe40008000000 */
[----:B------:R-:W-:Y:S01]  /*18d0*/  ULOP3.LUT UR4, UR4, 0x3fff, URZ, 0xc0, !UPT ;  /* 0x00003fff04047892 */ /* 0x000fe2000f8ec03f */
[----:B------:R-:W-:Y:S01]  /*18e0*/  UMOV UR25, UR9 ;  /* 0x0000000900197c82 */ /* 0x000fe20008000000 */
[----:B------:R-:W-:Y:S02]  /*18f0*/  UMOV UR27, 0x40000040 ;  /* 0x40000040001b7882 */ /* 0x000fe40000000000 */
[----:B------:R-:W-:Y:S01]  /*1900*/  ULOP3.LUT UR55, UR4, 0x10000, URZ, 0xfc, !UPT ;  /* 0x0001000004377892 */ /* 0x000fe2000f8efc3f */
[----:B------:R-:W-:Y:S02]  /*1910*/  UMOV UR28, UR8 ;  /* 0x00000008001c7c82 */ /* 0x000fe40008000000 */
[----:B------:R-:W-:Y:S01]  /*1920*/  UMOV UR4, UR8 ;  /* 0x0000000800047c82 */ /* 0x000fe20008000000 */
[----:B------:R-:W-:Y:S01]  /*1930*/  UIMAD UR59, UR51, 0x380, UR55 ;  /* 0x00000380333b78a4 */ /* 0x000fe2000f8e0237 */
[----:B------:R-:W-:Y:S01]  /*1940*/  UMOV UR29, UR9 ;  /* 0x00000009001d7c82 */ /* 0x000fe20008000000 */
[----:B------:R-:W-:-:S02]  /*1950*/  UMOV UR31, 0x40000040 ;  /* 0x40000040001f7882 */ /* 0x000fc40000000000 */
[----:B------:R-:W-:Y:S02]  /*1960*/  UIADD3 UR18, UR59, 0x80, URZ ;  /* 0x000000803b127890 */ /* 0x000fe4000fffe03f */
[----:B------:R-:W-:Y:S02]  /*1970*/  UIADD3 UR6, UR59, 0x100, URZ ;  /* 0x000001003b067890 */ /* 0x000fe4000fffe03f */
[----:B------:R-:W-:Y:S01]  /*1980*/  UMOV UR10, UR59 ;  /* 0x0000003b000a7c82 */ /* 0x000fe20008000000 */
[----:B------:R-:W-:Y:S01]  /*1990*/  UIADD3 UR14, UR59, 0x180, URZ ;  /* 0x000001803b0e7890 */ /* 0x000fe2000fffe03f */
[----:B------:R-:W-:Y:S01]  /*19a0*/  IGMMA.64x16x32.S8.S8 R4, gdesc[UR8], RZ, !UPT, gsb0 ;  /* 0x00600000080479f1 */ /* 0x000fe2000c0410ff */
[----:B------:R-:W-:Y:S02]  /*19b0*/  UIADD3 UR26, UR59, 0x200, URZ ;  /* 0x000002003b1a7890 */ /* 0x000fe4000fffe03f */
[----:B------:R-:W-:Y:S02]  /*19c0*/  UIADD3 UR30, UR59, 0x280, URZ ;  /* 0x000002803b1e7890 */ /* 0x000fe4000fffe03f */
[----:B------:R-:W-:Y:S01]  /*19d0*/  UIADD3 UR22, UR59, 0x300, URZ ;  /* 0x000003003b167890 */ /* 0x000fe2000fffe03f */
[----:B------:R-:W-:Y:S01]  /*19e0*/  UMOV UR20, UR8 ;  /* 0x0000000800147c82 */ /* 0x000fe20008000000 */
[----:B------:R-:W-:Y:S01]  /*19f0*/  UMOV UR21, UR9 ;  /* 0x0000000900157c82 */ /* 0x000fe20008000000 */
[----:B------:R-:W-:Y:S01]  /*1a00*/  UMOV UR23, 0x40000040 ;  /* 0x4000004000177882 */ /* 0x000fe20000000000 */
[----:B------:R-:W-:-:S03]  /*1a10*/  UIADD3 UR46, UR59, 0x182, URZ ;  /* 0x000001823b2e7890 */ /* 0x000fc6000fffe03f */
[----:B------:R-:W-:Y:S01]  /*1a20*/  UMOV UR34, UR22 ;  /* 0x0000001600227c82 */ /* 0x000fe20008000000 */
[----:B------:R-:W-:Y:S01]  /*1a30*/  UMOV UR35, UR23 ;  /* 0x0000001700237c82 */ /* 0x000fe20008000000 */
[----:B------:R-:W-:Y:S01]  /*1a40*/  UMOV UR47, 0x40000040 ;  /* 0x40000040002f7882 */ /* 0x000fe20000000000 */
[----:B------:R-:W-:Y:S02]  /*1a50*/  WARPGROUP.DEPBAR.LE gsb0, 0x0 ;  /* 0x00008000000079c5 */ /* 0x000fe40000010000 */
[----:B------:R-:W-:-:S06]  /*1a60*/  WARPGROUP.ARRIVE ;  /* 0x00000000000079c5 */ /* 0x000fcc0000000000 */
[----:B------:R-:W-:Y:S03]  /*1a70*/  IGMMA.64x16x32.S8.S8 R208, gdesc[UR16], RZ, !UPT, gsb0 ;  /* 0x0060000010d079f1 */ /* 0x000fe6000c0410ff */
[----:B------:R-:W-:Y:S02]  /*1a80*/  WARPGROUP.DEPBAR.LE gsb0, 0x0 ;  /* 0x00008000000079c5 */ /* 0x000fe40000010000 */
[----:B------:R-:W-:-:S06]  /*1a90*/  WARPGROUP.ARRIVE ;  /* 0x00000000000079c5 */ /* 0x000fcc0000000000 */
[----:B------:R-:W-:Y:S01]  /*1aa0*/  IGMMA.64x16x32.S8.S8 R176, gdesc[UR4], RZ, !UPT, gsb0 ;  /* 0x0060000004b079f1 */ /* 0x000fe2000c0410ff */
[----:B------:R-:W-:Y:S02]  /*1ab0*/  UIADD3 UR4, UR58, 0x400, URZ ;  /* 0x000004003a047890 */ /* 0x000fe4000fffe03f */
[----:B------:R-:W-:Y:S02]  /*1ac0*/  WARPGROUP.DEPBAR.LE gsb0, 0x0 ;  /* 0x00008000000079c5 */ /* 0x000fe40000010000 */
[----:B------:R-:W-:-:S06]  /*1ad0*/  WARPGROUP.ARRIVE ;  /* 0x00000000000079c5 */ /* 0x000fcc0000000000 */
[----:B------:R-:W-:Y:S03]  /*1ae0*/  IGMMA.64x16x32.S8.S8 R144, gdesc[UR12], RZ, !UPT, gsb0 ;  /* 0x006000000c9079f1 */ /* 0x000fe6000c0410ff */
        /* <DEDUP_REMOVED lines=8> */
[----:B------:R-:W-:Y:S01]  /*1b70*/  IGMMA.64x16x32.S8.S8 R48, gdesc[UR20], RZ, !UPT, gsb0 ;  /* 0x00600000143079f1 */ /* 0x000fe2000c0410ff */
[----:B------:R-:W-:Y:S01]  /*1b80*/  UMOV UR20, UR4 ;  /* 0x0000000400147c82 */ /* 0x000fe20008000000 */
[----:B------:R-:W-:Y:S01]  /*1b90*/  UMOV UR21, 0x40000040 ;  /* 0x4000004000157882 */ /* 0x000fe20000000000 */
[----:B------:R-:W-:Y:S01]  /*1ba0*/  UMOV UR28, UR20 ;  /* 0x00000014001c7c82 */ /* 0x000fe20008000000 */
        /* <DEDUP_REMOVED lines=11> */
[----:B------:R-:W-:-:S02]  /*1c60*/  WARPGROUP.DEPBAR.LE gsb0, 0x0 ;  /* 0x00008000000079c5 */ /* 0x000fc40000010000 */
[----:B------:R-:W-:-:S06]  /*1c70*/  WARPGROUP.ARRIVE ;  /* 0x00000000000079c5 */ /* 0x000fcc0000000000 */
[----:B------:R-:W-:Y:S01]  /*1c80*/  IGMMA.64x16x32.S8.S8 R40, gdesc[UR20], RZ, !UPT, gsb0 ;  /* 0x00600000142879f1 */ /* 0x000fe2000c0410ff */
[----:B------:R-:W-:Y:S01]  /*1c90*/  UIADD3 UR20, UR58, 0xc00, URZ ;  /* 0x00000c003a147890 */ /* 0x000fe2000fffe03f */
        /* <DEDUP_REMOVED lines=35> */
[----:B------:R-:W-:Y:S01]  /*1ed0*/  WARPGROUP.ARRIVE ;  /* 0x00000000000079c5 */ /* 0x000fe20000000000 */
[----:B------:R-:W-:Y:S02]  /*1ee0*/  IMAD.MOV.U32 R21, RZ, RZ, R24 ;  /* 0x000000ffff157224 */ /* 0x000fe400078e0018 */
[----:B------:R-:W-:Y:S02]  /*1ef0*/  IMAD.MOV.U32 R20, RZ, RZ, R25 ;  /* 0x000000ffff147224 */ /* 0x000fe400078e0019 */
[----:B------:R-:W-:Y:S01]  /*1f00*/  IMAD.MOV.U32 R19, RZ, RZ, R26 ;  /* 0x000000ffff137224 */ /* 0x000fe200078e001a */
[----:B------:R-:W-:Y:S01]  /*1f10*/  IGMMA.64x16x32.S8.S8 R224, gdesc[UR8], RZ, !UPT, gsb0 ;  /* 0x0060000008e079f1 */ /* 0x000fe2000c0410ff */
[----:B------:R-:W-:Y:S01]  /*1f20*/  IMAD.MOV.U32 R18, RZ, RZ, R27 ;  /* 0x000000ffff127224 */ /* 0x000fe200078e001b */
[----:B------:R-:W-:Y:S01]  /*1f30*/  UMOV UR9, UR21 ;  /* 0x0000001500097c82 */ /* 0x000fe20008000000 */
[----:B------:R-:W-:Y:S02]  /*1f40*/  IMAD.MOV.U32 R15, RZ, RZ, R28 ;  /* 0x000000ffff0f7224 */ /* 0x000fe400078e001c */
[----:B------:R-:W-:-:S02]  /*1f50*/  IMAD.MOV.U32 R14, RZ, RZ, R29 ;  /* 0x000000ffff0e7224 */ /* 0x000fc400078e001d */
[----:B------:R-:W-:Y:S02]  /*1f60*/  IMAD.MOV.U32 R13, RZ, RZ, R30 ;  /* 0x000000ffff0d7224 */ /* 0x000fe400078e001e */
[----:B------:R-:W-:Y:S02]  /*1f70*/  IMAD.MOV.U32 R12, RZ, RZ, R31 ;  /* 0x000000ffff0c7224 */ /* 0x000fe400078e001f */
[----:B------:R-:W-:Y:S02]  /*1f80*/  IMAD.MOV.U32 R232, RZ, RZ, R15 ;  /* 0x000000ffffe87224 */ /* 0x000fe400078e000f */
[----:B------:R-:W-:Y:S02]  /*1f90*/  IMAD.MOV.U32 R233, RZ, RZ, R14 ;  /* 0x000000ffffe97224 */ /* 0x000fe400078e000e */
[----:B0-----:R-:W-:Y:S02]  /*1fa0*/  IMAD.MOV.U32 R234, RZ, RZ, R13 ;  /* 0x000000ffffea7224 */ /* 0x001fe400078e000d */
[----:B------:R-:W-:Y:S01]  /*1fb0*/  IMAD.MOV.U32 R235, RZ, RZ, R12 ;  /* 0x000000ffffeb7224 */ /* 0x000fe200078e000c */
[----:B------:R-:W-:-:S02]  /*1fc0*/  WARPGROUP.DEPBAR.LE gsb0, 0x0 ;  /* 0x00008000000079c5 */ /* 0x000fc40000010000 */
[----:B------:R-:W-:Y:S01]  /*1fd0*/  WARPGROUP.ARRIVE ;  /* 0x00000000000079c5 */ /* 0x000fe20000000000 */
[----:B------:R0:W-:Y:S04]  /*1fe0*/  STL.64 [R1+0xa0], R230 ;  /* 0x0000a0e601007387 */ /* 0x0001e80000100a00 */
[----:B------:R1:W-:Y:S01]  /*1ff0*/  STL.64 [R1+0x98], R228 ;  /* 0x000098e401007387 */ /* 0x0003e20000100a00 */
[----:B------:R-:W-:Y:S01]  /*2000*/  IGMMA.64x16x32.S8.S8 R192, gdesc[UR16], RZ, !UPT, gsb0 ;  /* 0x0060000010c079f1 */ /* 0x000fe2000c0410ff */
[----:B0-----:R-:W-:Y:S02]  /*2010*/  IMAD.MOV.U32 R230, RZ, RZ, R19 ;  /* 0x000000ffffe67224 */ /* 0x001fe400078e0013 */
[----:B------:R-:W-:Y:S02]  /*2020*/  IMAD.MOV.U32 R231, RZ, RZ, R18 ;  /* 0x000000ffffe77224 */ /* 0x000fe400078e0012 */
[----:B-1----:R-:W-:-:S02]  /*2030*/  IMAD.MOV.U32 R228, RZ, RZ, R21 ;  /* 0x000000ffffe47224 */ /* 0x002fc400078e0015 */
[----:B------:R-:W-:Y:S01]  /*2040*/  IMAD.MOV.U32 R229, RZ, RZ, R20 ;  /* 0x000000ffffe57224 */ /* 0x000fe200078e0014 */
[----:B------:R-:W-:Y:S02]  /*2050*/  WARPGROUP.DEPBAR.LE gsb0, 0x0 ;  /* 0x00008000000079c5 */ /* 0x000fe40000010000 */
[----:B------:R-:W-:-:S06]  /*2060*/  WARPGROUP.ARRIVE ;  /* 0x00000000000079c5 */ /* 0x000fcc0000000000 */
[----:B------:R-:W-:Y:S01]  /*2070*/  IGMMA.64x16x32.S8.S8 R160, gdesc[UR4], RZ, !UPT, gsb0 ;  /* 0x0060000004a079f1 */ /* 0x000fe2000c0410ff */
[----:B------:R-:W-:Y:S01]  /*2080*/  UMOV UR4, UR24 ;  /* 0x0000001800047c82 */ /* 0x000fe20008000000 */
[----:B------:R-:W-:Y:S01]  /*2090*/  UMOV UR24, UR8 ;  /* 0x0000000800187c82 */ /* 0x000fe20008000000 */
[----:B------:R-:W-:Y:S01]  /*20a0*/  UMOV UR8, UR20 ;  /* 0x0000001400087c82 */ /* 0x000fe20008000000 */
[----:B------:R-:W-:Y:S01]  /*20b0*/  UMOV UR5, 0x40000040 ;  /* 0x4000004000057882 */ /* 0x000fe20000000000 */
[----:B------:R-:W-:Y:S01]  /*20c0*/  UMOV UR16, UR4 ;  /* 0x0000000400107c82 */ /* 0x000fe20008000000 */
[----:B------:R-:W-:Y:S01]  /*20d0*/  UMOV UR17, UR5 ;  /* 0x0000000500117c82 */ /* 0x000fe20008000000 */
[----:B------:R-:W-:Y:S01]  /*20e0*/  UMOV UR44, UR4 ;  /* 0x00000004002c7c82 */ /* 0x000fe20008000000 */
[----:B------:R-:W-:Y:S01]  /*20f0*/  UMOV UR45, UR5 ;  /* 0x00000005002d7c82 */ /* 0x000fe20008000000 */
[----:B------:R-:W-:Y:S02]  /*2100*/  WARPGROUP.DEPBAR.LE gsb0, 0x0 ;  /* 0x00008000000079c5 */ /* 0x000fe40000010000 */
[----:B------:R-:W-:-:S06]  /*2110*/  WARPGROUP.ARRIVE ;  /* 0x00000000000079c5 */ /* 0x000fcc0000000000 */
[----:B------:R-:W-:Y:S01]  /*2120*/  IGMMA.64x16x32.S8.S8 R128, gdesc[UR12], RZ, !UPT, gsb0 ;  /* 0x006000000c8079f1 */ /* 0x000fe2000c0410ff */
        /* <DEDUP_REMOVED lines=17> */
[----:B------:R-:W-:Y:S01]  /*2240*/  UMOV UR34, UR18 ;  /* 0x0000001200227c82 */ /* 0x000fe20008000000 */
[----:B------:R-:W-:Y:S01]  /*2250*/  UMOV UR35, UR19 ;  /* 0x0000001300237c82 */ /* 0x000fe20008000000 */
[----:B------:R-:W-:Y:S01]  /*2260*/  UMOV UR19, 0x40000040 ;  /* 0x4000004000137882 */ /* 0x000fe20000000000 */
        /* <DEDUP_REMOVED lines=11> */
[----:B------:R-:W-:Y:S01]  /*2320*/  UIADD3 UR22, UR59, 0x2, URZ ;  /* 0x000000023b167890 */ /* 0x000fe2000fffe03f */
[----:B------:R-:W-:Y:S01]  /*2330*/  UMOV UR20, UR4 ;  /* 0x0000000400147c82 */ /* 0x000fe20008000000 */
[----:B------:R-:W-:Y:S01]  /*2340*/  UMOV UR21, UR5 ;  /* 0x0000000500157c82 */ /* 0x000fe20008000000 */
[----:B------:R-:W-:-:S04]  /*2350*/  UMOV UR23, 0x40000040 ;  /* 0x4000004000177882 */ /* 0x000fc80000000000 */
[----:B------:R-:W-:Y:S01]  /*2360*/  UMOV UR6, UR22 ;  /* 0x0000001600067c82 */ /* 0x000fe20008000000 */
[----:B------:R-:W-:Y:S02]  /*2370*/  WARPGROUP.DEPBAR.LE gsb0, 0x0 ;  /* 0x00008000000079c5 */ /* 0x000fe40000010000 */
[----:B------:R-:W-:-:S06]  /*2380*/  WARPGROUP.ARRIVE ;  /* 0x00000000000079c5 */ /* 0x000fcc0000000000 */
[----:B------:R-:W-:Y:S01]  /*2390*/  IGMMA.64x16x32.S8.S8 R88, gdesc[UR24], RZ, !UPT, gsb0 ;  /* 0x00600000185879f1 */ /* 0x000fe2000c0410ff */
[----:B------:R-:W-:Y:S01]  /*23a0*/  UIADD3 UR26, UR59, 0x202, URZ ;  /* 0x000002023b1a7890 */ /* 0x000fe2000fffe03f */
[----:B------:R-:W-:Y:S01]  /*23b0*/  UMOV UR24, UR4 ;  /* 0x0000000400187c82 */ /* 0x000fe20008000000 */
[----:B------:R-:W-:Y:S01]  /*23c0*/  UMOV UR25, UR5 ;  /* 0x0000000500197c82 */ /* 0x000fe20008000000 */
[----:B------:R-:W-:Y:S01]  /*23d0*/  UMOV UR27, 0x40000040 ;  /* 0x40000040001b7882 */ /* 0x000fe20000000000 */
[----:B------:R-:W-:Y:S02]  /*23e0*/  WARPGROUP.DEPBAR.LE gsb0, 0x0 ;  /* 0x00008000000079c5 */ /* 0x000fe40000010000 */
[----:B------:R-:W-:-:S06]  /*23f0*/  WARPGROUP.ARRIVE ;  /* 0x00000000000079c5 */ /* 0x000fcc0000000000 */
[----:B------:R-:W-:Y:S01]  /*2400*/  IGMMA.64x16x32.S8.S8 R120, gdesc[UR12], RZ, !UPT, gsb0 ;  /* 0x006000000c7879f1 */ /* 0x000fe2000c0410ff */
[----:B------:R-:W-:Y:S02]  /*2410*/  UIADD3 UR12, UR59, 0x82, URZ ;  /* 0x000000823b0c7890 */ /* 0x000fe4000fffe03f */
[----:B------:R-:W-:Y:S02]  /*2420*/  UIADD3 UR13, UR59, 0x102, URZ ;  /* 0x000001023b0d7890 */ /* 0x000fe4000fffe03f */
[----:B------:R-:W-:Y:S01]  /*2430*/  UIADD3 UR14, UR59, 0x282, URZ ;  /* 0x000002823b0e7890 */ /* 0x000fe2000fffe03f */
[----:B------:R-:W-:Y:S02]  /*2440*/  UMOV UR15, 0x40000040 ;  /* 0x40000040000f7882 */ /* 0x000fe40000000000 */
[----:B------:R-:W-:Y:S01]  /*2450*/  UMOV UR18, UR12 ;  /* 0x0000000c00127c82 */ /* 0x000fe20008000000 */
[----:B------:R-:W-:Y:S01]  /*2460*/  UMOV UR12, UR4 ;  /* 0x00000004000c7c82 */ /* 0x000fe20008000000 */
[----:B------:R-:W-:Y:S01]  /*2470*/  UMOV UR22, UR13 ;  /* 0x0000000d00167c82 */ /* 0x000fe20008000000 */
[----:B------:R-:W-:Y:S01]  /*2480*/  UMOV UR13, UR5 ;  /* 0x00000005000d7c82 */ /* 0x000fe20008000000 */
[----:B------:R-:W-:-:S02]  /*2490*/  WARPGROUP.DEPBAR.LE gsb0, 0x0 ;  /* 0x00008000000079c5 */ /* 0x000fc40000010000 */
        /* <DEDUP_REMOVED lines=14> */
[----:B------:R-:W-:Y:S03]  /*2580*/  IGMMA.64x16x32.S8.S8 R4, gdesc[UR4], R4, gsb0 ;  /* 0x00600000040479f1 */ /* 0x000fe60008041004 */
[----:B------:R-:W-:Y:S02]  /*2590*/  WARPGROUP.DEPBAR.LE gsb0, 0x0 ;  /* 0x00008000000079c5 */ /* 0x000fe40000010000 */
[----:B------:R-:W-:-:S06]  /*25a0*/  WARPGROUP.ARRIVE ;  /* 0x00000000000079c5 */ /* 0x000fcc0000000000 */
[----:B------:R-:W-:Y:S01]  /*25b0*/  IGMMA.64x16x32.S8.S8 R208, gdesc[UR16], R208, gsb0 ;  /* 0x0060000010d079f1 */ /* 0x000fe200080410d0 */
[----:B------:R-:W-:Y:S02]  /*25c0*/  UIADD3 UR16, UR58, 0x402, URZ ;  /* 0x000004023a107890 */ /* 0x000fe4000fffe03f */
[----:B------:R-:W-:Y:S02]  /*25d0*/  WARPGROUP.DEPBAR.LE gsb0, 0x0 ;  /* 0x00008000000079c5 */ /* 0x000fe40000010000 */
[----:B------:R-:W-:-:S06]  /*25e0*/  WARPGROUP.ARRIVE ;  /* 0x00000000000079c5 */ /* 0x000fcc0000000000 */
[----:B------:R-:W-:Y:S03]  /*25f0*/  IGMMA.64x16x32.S8.S8 R176, gdesc[UR20], R176, gsb0 ;  /* 0x0060000014b079f1 */ /* 0x000fe600080410b0 */
        /* <DEDUP_REMOVED lines=11> */
[----:B------:R-:W-:Y:S01]  /*26b0*/  IGMMA.64x16x32.S8.S8 R48, gdesc[UR8], R48, gsb0 ;  /* 0x00600000083079f1 */ /* 0x000fe20008041030 */
        /* <DEDUP_REMOVED lines=37> */
[----:B------:R-:W-:Y:S04]  /*2910*/  STL.64 [R1], R228 ;  /* 0x000000e401007387 */ /* 0x000fe80000100a00 */
[----:B------:R-:W-:Y:S04]  /*2920*/  STL.64 [R1+0x8], R230 ;  /* 0x000008e601007387 */ /* 0x000fe80000100a00 */
[----:B------:R-:W-:Y:S04]  /*2930*/  STL.64 [R1+0x10], R232 ;  /* 0x000010e801007387 */ /* 0x000fe80000100a00 */
[----:B------:R0:W-:Y:S04]  /*2940*/  STL.64 [R1+0x18], R234 ;  /* 0x000018ea01007387 */ /* 0x0001e80000100a00 */
[----:B0-----:R-:W2:Y:S04]  /*2950*/  LDL.LU R234, [R1+0xa8] ;  /* 0x0000a80001ea7983 */ /* 0x001ea80000300800 */
[----:B------:R-:W3:Y:S04]  /*2960*/  LDL.LU.64 R230, [R1+0xa0] ;  /* 0x0000a00001e67983 */ /* 0x000ee80000300a00 */
[----:B------:R-:W3:Y:S01]  /*2970*/  LDL.LU.64 R228, [R1+0x98] ;  /* 0x0000980001e47983 */ /* 0x000ee20000300a00 */
        /* <DEDUP_REMOVED lines=14> */
[----:B------:R-:W-:Y:S01]  /*2a60*/  UIADD3 UR30, UR59, 0x304, URZ ;  /* 0x000003043b1e7890 */ /* 0x000fe2000fffe03f */
[----:B------:R-:W-:Y:S01]  /*2a70*/  UMOV UR31, 0x40000040 ;  /* 0x40000040001f7882 */ /* 0x000fe20000000000 */
[----:B--2---:R-:W-:Y:S01]  /*2a80*/  STL [R1+0x90], R234 ;  /* 0x000090ea01007387 */ /* 0x004fe20000100800 */
[----:B---3--:R-:W-:-:S06]  /*2a90*/  WARPGROUP.ARRIVE ;  /* 0x00000000000079c5 */ /* 0x008fcc0000000000 */
[----:B------:R-:W-:Y:S01]  /*2aa0*/  IGMMA.64x16x32.S8.S8 R224, gdesc[UR4], R224, gsb0 ;  /* 0x0060000004e079f1 */ /* 0x000fe200080410e0 */
[----:B------:R-:W-:Y:S02]  /*2ab0*/  UMOV UR5, 0x40000040 ;  /* 0x4000004000057882 */ /* 0x000fe40000000000 */
[----:B------:R-:W-:Y:S02]  /*2ac0*/  WARPGROUP.DEPBAR.LE gsb0, 0x0 ;  /* 0x00008000000079c5 */ /* 0x000fe40000010000 */
[----:B------:R-:W-:Y:S01]  /*2ad0*/  WARPGROUP.ARRIVE ;  /* 0x00000000000079c5 */ /* 0x000fe20000000000 */
[----:B------:R-:W-:Y:S01]  /*2ae0*/  UMOV UR29, UR5 ;  /* 0x00000005001d7c82 */ /* 0x000fe20008000000 */
[----:B------:R-:W-:Y:S04]  /*2af0*/  STL.64 [R1+0x88], R230 ;  /* 0x000088e601007387 */ /* 0x000fe80000100a00 */
[----:B------:R-:W-:Y:S01]  /*2b00*/  IGMMA.64x16x32.S8.S8 R192, gdesc[UR16], R192, gsb0 ;  /* 0x0060000010c079f1 */ /* 0x000fe200080410c0 */
[----:B------:R-:W-:Y:S01]  /*2b10*/  UIADD3 UR16, UR58, 0xc02, URZ ;  /* 0x00000c023a107890 */ /* 0x000fe2000fffe03f */
[----:B------:R0:W-:Y:S01]  /*2b20*/  STL.64 [R1+0x80], R228 ;  /* 0x000080e401007387 */ /* 0x0001e20000100a00 */
[----:B------:R-:W-:-:S07]  /*2b30*/  UIADD3 UR17, UR58, 0x4, URZ ;  /* 0x000000043a117890 */ /* 0x000fce000fffe03f */
[----:B------:R-:W-:Y:S01]  /*2b40*/  UMOV UR4, UR17 ;  /* 0x0000001100047c82 */ /* 0x000fe20008000000 */
[----:B------:R-:W-:Y:S02]  /*2b50*/  WARPGROUP.DEPBAR.LE gsb0, 0x0 ;  /* 0x00008000000079c5 */ /* 0x000fe40000010000 */
[----:B------:R-:W-:Y:S01]  /*2b60*/  WARPGROUP.ARRIVE ;  /* 0x00000000000079c5 */ /* 0x000fe20000000000 */
[----:B0-----:R-:W2:Y:S01]  /*2b70*/  LDL.LU.64 R228, [R1] ;  /* 0x0000000001e47983 */ /* 0x001ea20000300a00 */
[----:B------:R-:W-:-:S03]  /*2b80*/  UMOV UR28, UR4 ;  /* 0x00000004001c7c82 */ /* 0x000fc60008000000 */
[----:B------:R-:W2:Y:S01]  /*2b90*/  LDL.LU.64 R230, [R1+0x8] ;  /* 0x0000080001e67983 */ /* 0x000ea20000300a00 */
[----:B------:R-:W-:Y:S03]  /*2ba0*/  IGMMA.64x16x32.S8.S8 R160, gdesc[UR20], R160, gsb0 ;  /* 0x0060000014a079f1 */ /* 0x000fe600080410a0 */
[----:B------:R-:W2:Y:S04]  /*2bb0*/  LDL.LU.64 R232, [R1+0x10] ;  /* 0x0000100001e87983 */ /* 0x000ea80000300a00 */
[----:B------:R-:W2:Y:S01]  /*2bc0*/  LDL.LU.64 R234, [R1+0x18] ;  /* 0x0000180001ea7983 */ /* 0x000ea20000300a00 */
        /* <DEDUP_REMOVED lines=26> */
[----:B------:R-:W-:Y:S01]  /*2d70*/  IGMMA.64x16x32.S8.S8 R24, gdesc[UR8], R24, gsb0 ;  /* 0x00600000081879f1 */ /* 0x000fe20008041018 */
[----:B------:R-:W-:Y:S01]  /*2d80*/  UMOV UR10, UR6 ;  /* 0x00000006000a7c82 */ /* 0x000fe20008000000 */
[----:B------:R-:W-:Y:S01]  /*2d90*/  UMOV UR11, UR7 ;  /* 0x00000007000b7c82 */ /* 0x000fe20008000000 */
[----:B------:R-:W-:Y:S01]  /*2da0*/  UMOV UR7, 0x40000040 ;  /* 0x4000004000077882 */ /* 0x000fe20000000000 */
[----:B------:R-:W-:Y:S02]  /*2db0*/  WARPGROUP.DEPBAR.LE gsb0, 0x0 ;  /* 0x00008000000079c5 */ /* 0x000fe40000010000 */
[----:B------:R-:W-:-:S06]  /*2dc0*/  WARPGROUP.ARRIVE ;  /* 0x00000000000079c5 */ /* 0x000fcc0000000000 */
[----:B------:R-:W-:Y:S01]  /*2dd0*/  IGMMA.64x16x32.S8.S8 R56, gdesc[UR12], R56, gsb0 ;  /* 0x006000000c3879f1 */ /* 0x000fe20008041038 */
[----:B------:R-:W-:Y:S01]  /*2de0*/  UIADD3 UR14, UR59, 0x4, URZ ;  /* 0x000000043b0e7890 */ /* 0x000fe2000fffe03f */
[----:B------:R-:W-:Y:S01]  /*2df0*/  UMOV UR12, UR4 ;  /* 0x00000004000c7c82 */ /* 0x000fe20008000000 */
[----:B------:R-:W-:-:S05]  /*2e00*/  UMOV UR13, UR5 ;  /* 0x00000005000d7c82 */ /* 0x000fca0008000000 */
[----:B------:R-:W-:Y:S01]  /*2e10*/  UMOV UR6, UR14 ;  /* 0x0000000e00067c82 */ /* 0x000fe20008000000 */
[----:B------:R-:W-:Y:S02]  /*2e20*/  WARPGROUP.DEPBAR.LE gsb0, 0x0 ;  /* 0x00008000000079c5 */ /* 0x000fe40000010000 */
[----:B------:R-:W-:-:S06]  /*2e30*/  WARPGROUP.ARRIVE ;  /* 0x00000000000079c5 */ /* 0x000fcc0000000000 */
[----:B------:R-:W-:Y:S01]  /*2e40*/  IGMMA.64x16x32.S8.S8 R88, gdesc[UR24], R88, gsb0 ;  /* 0x00600000185879f1 */ /* 0x000fe20008041058 */
[----:B------:R-:W-:Y:S01]  /*2e50*/  UIADD3 UR26, UR59, 0x84, URZ ;  /* 0x000000843b1a7890 */ /* 0x000fe2000fffe03f */
[----:B------:R-:W-:Y:S01]  /*2e60*/  UMOV UR24, UR4 ;  /* 0x0000000400187c82 */ /* 0x000fe20008000000 */
[----:B------:R-:W-:Y:S01]  /*2e70*/  UMOV UR25, UR5 ;  /* 0x0000000500197c82 */ /* 0x000fe20008000000 */
[----:B------:R-:W-:Y:S02]  /*2e80*/  WARPGROUP.DEPBAR.LE gsb0, 0x0 ;  /* 0x00008000000079c5 */ /* 0x000fe40000010000 */
[----:B------:R-:W-:-:S06]  /*2e90*/  WARPGROUP.ARRIVE ;  /* 0x00000000000079c5 */ /* 0x000fcc0000000000 */
[----:B------:R-:W-:Y:S03]  /*2ea0*/  IGMMA.64x16x32.S8.S8 R120, gdesc[UR44], R120, gsb0 ;  /* 0x006000002c7879f1 */ /* 0x000fe60008041078 */
[----:B------:R-:W-:Y:S02]  /*2eb0*/  WARPGROUP.DEPBAR.LE gsb0, 0x0 ;  /* 0x00008000000079c5 */ /* 0x000fe40000010000 */
[----:B------:R-:W-:-:S06]  /*2ec0*/  WARPGROUP.ARRIVE ;  /* 0x00000000000079c5 */ /* 0x000fcc0000000000 */
[----:B------:R-:W-:Y:S01]  /*2ed0*/  IGMMA.64x16x32.S8.S8 R152, gdesc[UR20], R152, gsb0 ;  /* 0x00600000149879f1 */ /* 0x000fe20008041098 */
[----:B------:R-:W-:Y:S01]  /*2ee0*/  UMOV UR27, 0x40000040 ;  /* 0x40000040001b7882 */ /* 0x000fe20000000000 */
[----:B------:R-:W-:Y:S01]  /*2ef0*/  UMOV UR15, 0x40000040 ;  /* 0x40000040000f7882 */ /* 0x000fe20000000000 */
[----:B------:R-:W-:Y:S01]  /*2f00*/  UMOV UR20, UR4 ;  /* 0x0000000400147c82 */ /* 0x000fe20008000000 */
[----:B------:R-:W-:Y:S01]  /*2f10*/  UMOV UR21, UR5 ;  /* 0x0000000500157c82 */ /* 0x000fe20008000000 */
[----:B------:R-:W-:Y:S02]  /*2f20*/  WARPGROUP.DEPBAR.LE gsb0, 0x0 ;  /* 0x00008000000079c5 */ /* 0x000fe40000010000 */
[----:B------:R-:W-:-:S06]  /*2f30*/  WARPGROUP.ARRIVE ;  /* 0x00000000000079c5 */ /* 0x000fcc0000000000 */
[----:B------:R-:W-:Y:S01]  /*2f40*/  IGMMA.64x16x32.S8.S8 R184, gdesc[UR16], R184, gsb0 ;  /* 0x0060000010b879f1 */ /* 0x000fe200080410b8 */
[----:B------:R-:W-:Y:S01]  /*2f50*/  UIADD3 UR22, UR59, 0x184, URZ ;  /* 0x000001843b167890 */ /* 0x000fe2000fffe03f */
[----:B------:R-:W-:Y:S01]  /*2f60*/  UMOV UR23, 0x40000040 ;  /* 0x4000004000177882 */ /* 0x000fe20000000000 */
[----:B------:R-:W-:Y:S01]  /*2f70*/  UMOV UR16, UR4 ;  /* 0x0000000400107c82 */ /* 0x000fe20008000000 */
[----:B------:R-:W-:Y:S01]  /*2f80*/  UMOV UR17, UR5 ;  /* 0x0000000500117c82 */ /* 0x000fe20008000000 */
        /* <DEDUP_REMOVED lines=8> */
[----:B------:R-:W-:Y:S01]  /*3010*/  WARPGROUP.ARRIVE ;  /* 0x00000000000079c5 */ /* 0x000fe20000000000 */
[----:B------:R-:W-:Y:S01]  /*3020*/  UMOV UR14, UR8 ;  /* 0x00000008000e7c82 */ /* 0x000fe20008000000 */
[----:B------:R-:W-:Y:S01]  /*3030*/  UIADD3 UR18, UR59, 0x204, URZ ;  /* 0x000002043b127890 */ /* 0x000fe2000fffe03f */
[----:B------:R-:W-:Y:S01]  /*3040*/  IMAD.MOV.U32 R20, RZ, RZ, R5 ;  /* 0x000000ffff147224 */ /* 0x000fe200078e0005 */
[----:B------:R-:W-:Y:S01]  /*3050*/  UMOV UR19, 0x40000040 ;  /* 0x4000004000137882 */ /* 0x000fe20000000000 */
[----:B------:R-:W-:Y:S01]  /*3060*/  UIADD3 UR10, UR59, 0x284, URZ ;  /* 0x000002843b0a7890 */ /* 0x000fe2000fffe03f */
[----:B------:R-:W-:Y:S01]  /*3070*/  IGMMA.64x16x32.S8.S8 R208, gdesc[UR24], R208, gsb0 ;  /* 0x0060000018d079f1 */ /* 0x000fe200080410d0 */
[----:B------:R-:W-:Y:S01]  /*3080*/  UMOV UR9, UR5 ;  /* 0x0000000500097c82 */ /* 0x000fe20008000000 */
[----:B------:R-:W-:Y:S01]  /*3090*/  UMOV UR11, 0x40000040 ;  /* 0x40000040000b7882 */ /* 0x000fe20000000000 */
[----:B------:R-:W-:-:S02]  /*30a0*/  IMAD.MOV.U32 R15, RZ, RZ, R8 ;  /* 0x000000ffff0f7224 */ /* 0x000fc400078e0008 */
[----:B------:R-:W-:Y:S02]  /*30b0*/  IMAD.MOV.U32 R14, RZ, RZ, R9 ;  /* 0x000000ffff0e7224 */ /* 0x000fe400078e0009 */
[----:B------:R-:W-:Y:S02]  /*30c0*/  IMAD.MOV.U32 R13, RZ, RZ, R10 ;  /* 0x000000ffff0d7224 */ /* 0x000fe400078e000a */
[----:B------:R-:W-:Y:S02]  /*30d0*/  IMAD.MOV.U32 R12, RZ, RZ, R11 ;  /* 0x000000ffff0c7224 */ /* 0x000fe400078e000b */
[----:B------:R-:W-:Y:S02]  /*30e0*/  IMAD.MOV.U32 R21, RZ, RZ, R4 ;  /* 0x000000ffff157224 */ /* 0x000fe400078e0004 */
[----:B------:R-:W-:Y:S02]  /*30f0*/  IMAD.MOV.U32 R19, RZ, RZ, R6 ;  /* 0x000000ffff137224 */ /* 0x000fe400078e0006 */
[----:B------:R-:W-:Y:S01]  /*3100*/  IMAD.MOV.U32 R18, RZ, RZ, R7 ;  /* 0x000000ffff127224 */ /* 0x000fe200078e0007 */
[----:B------:R-:W-:-:S02]  /*3110*/  WARPGROUP.DEPBAR.LE gsb0, 0x0 ;  /* 0x00008000000079c5 */ /* 0x000fc40000010000 */
        /* <DEDUP_REMOVED lines=8> */
[----:B------:R-:W-:Y:S02]  /*31a0*/  UMOV UR8, UR4 ;  /* 0x0000000400087c82 */ /* 0x000fe40008000000 */
[----:B------:R-:W-:Y:S02]  /*31b0*/  WARPGROUP.DEPBAR.LE gsb0, 0x0 ;  /* 0x00008000000079c5 */ /* 0x000fe40000010000 */
[----:B------:R-:W-:-:S06]  /*31c0*/  WARPGROUP.ARRIVE ;  /* 0x00000000000079c5 */ /* 0x000fcc0000000000 */
[----:B------:R-:W-:Y:S03]  /*31d0*/  IGMMA.64x16x32.S8.S8 R80, gdesc[UR8], R80, gsb0 ;  /* 0x00600000085079f1 */ /* 0x000fe60008041050 */
[----:B------:R-:W-:Y:S02]  /*31e0*/  WARPGROUP.DEPBAR.LE gsb0, 0x0 ;  /* 0x00008000000079c5 */ /* 0x000fe40000010000 */
[----:B------:R-:W-:-:S06]  /*31f0*/  WARPGROUP.ARRIVE ;  /* 0x00000000000079c5 */ /* 0x000fcc0000000000 */
[----:B------:R-:W-:Y:S01]  /*3200*/  IGMMA.64x16x32.S8.S8 R48, gdesc[UR28], R48, gsb0 ;  /* 0x006000001c3079f1 */ /* 0x000fe20008041030 */
[----:B------:R-:W-:Y:S01]  /*3210*/  UIADD3 UR12, UR58, 0x404, URZ ;  /* 0x000004043a0c7890 */ /* 0x000fe2000fffe03f */
[----:B------:R-:W-:-:S06]  /*3220*/  UMOV UR29, 0x40000040 ;  /* 0x40000040001d7882 */ /* 0x000fcc0000000000 */
[----:B------:R-:W-:Y:S01]  /*3230*/  UMOV UR28, UR12 ;  /* 0x0000000c001c7c82 */ /* 0x000fe20008000000 */
[----:B------:R-:W-:Y:S02]  /*3240*/  WARPGROUP.DEPBAR.LE gsb0, 0x0 ;  /* 0x00008000000079c5 */ /* 0x000fe40000010000 */
[----:B------:R-:W-:-:S06]  /*3250*/  WARPGROUP.ARRIVE ;  /* 0x00000000000079c5 */ /* 0x000fcc0000000000 */
[----:B------:R-:W-:Y:S01]  /*3260*/  IGMMA.64x16x32.S8.S8 R40, gdesc[UR28], R40, gsb0 ;  /* 0x006000001c2879f1 */ /* 0x000fe20008041028 */
[----:B------:R-:W-:Y:S01]  /*3270*/  UMOV UR8, UR28 ;  /* 0x0000001c00087c82 */ /* 0x000fe20008000000 */
        /* <DEDUP_REMOVED lines=27> */
[----:B--2---:R-:W-:-:S06]  /*3430*/  WARPGROUP.ARRIVE ;  /* 0x00000000000079c5 */ /* 0x004fcc0000000000 */
[----:B------:R-:W-:Y:S03]  /*3440*/  IGMMA.64x16x32.S8.S8 R228, gdesc[UR4], R228, gsb0 ;  /* 0x0060000004e479f1 */ /* 0x000fe600080410e4 */
[----:B------:R-:W-:Y:S02]  /*3450*/  WARPGROUP.DEPBAR.LE gsb0, 0x0 ;  /* 0x00008000000079c5 */ /* 0x000fe40000010000 */
[----:B------:R-:W-:Y:S02]  /*3460*/  IMAD.MOV.U32 R5, RZ, RZ, R234 ;  /* 0x000000ffff057224 */ /* 0x000fe400078e00ea */
[----:B------:R-:W-:Y:S01]  /*3470*/  IMAD.MOV.U32 R9, RZ, RZ, R230 ;  /* 0x000000ffff097224 */ /* 0x000fe200078e00e6 */
[----:B------:R-:W2:Y:S01]  /*3480*/  LDL.LU R234, [R1+0x90] ;  /* 0x0000900001ea7983 */ /* 0x000ea20000300800 */
[----:B------:R-:W-:Y:S02]  /*3490*/  IMAD.MOV.U32 R8, RZ, RZ, R231 ;  /* 0x000000ffff087224 */ /* 0x000fe400078e00e7 */
[----:B------:R-:W-:Y:S01]  /*34a0*/  IMAD.MOV.U32 R11, RZ, RZ, R228 ;  /* 0x000000ffff0b7224 */ /* 0x000fe200078e00e4 */
[----:B------:R-:W3:Y:S01]  /*34b0*/  LDL.LU.64 R230, [R1+0x88] ;  /* 0x0000880001e67983 */ /* 0x000ee20000300a00 */
[----:B------:R-:W-:-:S03]  /*34c0*/  IMAD.MOV.U32 R10, RZ, RZ, R229 ;  /* 0x000000ffff0a7224 */ /* 0x000fc600078e00e5 */
[----:B------:R-:W3:Y:S01]  /*34d0*/  LDL.LU.64 R228, [R1+0x80] ;  /* 0x0000800001e47983 */ /* 0x000ee20000300a00 */
[----:B------:R-:W-:Y:S01]  /*34e0*/  UIADD3 UR8, UR58, 0x804, URZ ;  /* 0x000008043a087890 */ /* 0x000fe2000fffe03f */
[----:B------:R-:W-:-:S06]  /*34f0*/  UMOV UR5, 0x40000040 ;  /* 0x4000004000057882 */ /* 0x000fcc0000000000 */
        /* <DEDUP_REMOVED lines=9> */
[----:B---3--:R-:W-:-:S06]  /*3590*/  WARPGROUP.ARRIVE ;  /* 0x00000000000079c5 */ /* 0x008fcc0000000000 */
        /* <DEDUP_REMOVED lines=45> */
[----:B------:R-:W-:-:S06]  /*3870*/  UMOV UR12, UR28 ;  /* 0x0000001c000c7c82 */ /* 0x000fcc0008000000 */
        /* <DEDUP_REMOVED lines=15> */
[----:B--2---:R0:W-:Y:S01]  /*3970*/  STL [R1+0x78], R234 ;  /* 0x000078ea01007387 */ /* 0x0041e20000100800 */
[----:B------:R-:W-:Y:S02]  /*3980*/  IMAD.MOV.U32 R7, RZ, RZ, R232 ;  /* 0x000000ffff077224 */ /* 0x000fe400078e00e8 */
[----:B------:R-:W-:Y:S01]  /*3990*/  IMAD.MOV.U32 R6, RZ, RZ, R233 ;  /* 0x000000ffff067224 */ /* 0x000fe200078e00e9 */
[----:B------:R1:W-:Y:S01]  /*39a0*/  STL.64 [R1+0x70], R230 ;  /* 0x000070e601007387 */ /* 0x0003e20000100a00 */
[----:B------:R-:W-:Y:S02]  /*39b0*/  IMAD.MOV.U32 R4, RZ, RZ, R235 ;  /* 0x000000ffff047224 */ /* 0x000fe400078e00eb */
[----:B------:R-:W-:Y:S01]  /*39c0*/  IMAD.MOV.U32 R232, RZ, RZ, R15 ;  /* 0x000000ffffe87224 */ /* 0x000fe200078e000f */
[----:B------:R2:W-:Y:S01]  /*39d0*/  STL.64 [R1+0x68], R228 ;  /* 0x000068e401007387 */ /* 0x0005e20000100a00 */
[----:B------:R-:W-:-:S02]  /*39e0*/  IMAD.MOV.U32 R233, RZ, RZ, R14 ;  /* 0x000000ffffe97224 */ /* 0x000fc400078e000e */
[----:B0-----:R-:W-:Y:S02]  /*39f0*/  IMAD.MOV.U32 R234, RZ, RZ, R13 ;  /* 0x000000ffffea7224 */ /* 0x001fe400078e000d */
[----:B------:R-:W-:Y:S02]  /*3a00*/  IMAD.MOV.U32 R235, RZ, RZ, R12 ;  /* 0x000000ffffeb7224 */ /* 0x000fe400078e000c */
[----:B-1----:R-:W-:Y:S02]  /*3a10*/  IMAD.MOV.U32 R230, RZ, RZ, R19 ;  /* 0x000000ffffe67224 */ /* 0x002fe400078e0013 */
[----:B------:R-:W-:Y:S02]  /*3a20*/  IMAD.MOV.U32 R231, RZ, RZ, R18 ;  /* 0x000000ffffe77224 */ /* 0x000fe400078e0012 */
[----:B--2---:R-:W-:Y:S02]  /*3a30*/  IMAD.MOV.U32 R228, RZ, RZ, R21 ;  /* 0x000000ffffe47224 */ /* 0x004fe400078e0015 */
[----:B------:R-:W-:Y:S01]  /*3a40*/  IMAD.MOV.U32 R229, RZ, RZ, R20 ;  /* 0x000000ffffe57224 */ /* 0x000fe200078e0014 */
[----:B------:R-:W-:Y:S01]  /*3a50*/  UIADD3 UR10, UR59, 0x6, URZ ;  /* 0x000000063b0a7890 */ /* 0x000fe2000fffe03f */
[----:B------:R-:W-:Y:S01]  /*3a60*/  UMOV UR5, 0x40000040 ;  /* 0x4000004000057882 */ /* 0x000fe20000000000 */
[----:B------:R-:W-:-:S05]  /*3a70*/  UMOV UR7, 0x40000040 ;  /* 0x4000004000077882 */ /* 0x000fca0000000000 */
[----:B------:R-:W-:Y:S01]  /*3a80*/  UMOV UR6, UR10 ;  /* 0x0000000a00067c82 */ /* 0x000fe20008000000 */
[----:B------:R-:W-:Y:S02]  /*3a90*/  WARPGROUP.DEPBAR.LE gsb0, 0x0 ;  /* 0x00008000000079c5 */ /* 0x000fe40000010000 */
[----:B------:R-:W-:-:S06]  /*3aa0*/  WARPGROUP.ARRIVE ;  /* 0x00000000000079c5 */ /* 0x000fcc0000000000 */
[----:B------:R-:W-:Y:S01]  /*3ab0*/  IGMMA.64x16x32.S8.S8 R228, gdesc[UR4], R228, gsb0 ;  /* 0x0060000004e479f1 */ /* 0x000fe200080410e4 */
[----:B------:R-:W-:Y:S01]  /*3ac0*/  UIADD3 UR14, UR59, 0x86, URZ ;  /* 0x000000863b0e7890 */ /* 0x000fe2000fffe03f */
[----:B------:R-:W-:Y:S01]  /*3ad0*/  UMOV UR8, UR4 ;  /* 0x0000000400087c82 */ /* 0x000fe20008000000 */
[----:B------:R-:W-:Y:S01]  /*3ae0*/  UMOV UR9, UR5 ;  /* 0x0000000500097c82 */ /* 0x000fe20008000000 */
[----:B------:R-:W-:-:S04]  /*3af0*/  UMOV UR11, 0x40000040 ;  /* 0x40000040000b7882 */ /* 0x000fc80000000000 */
[----:B------:R-:W-:Y:S01]  /*3b00*/  UMOV UR10, UR14 ;  /* 0x0000000e000a7c82 */ /* 0x000fe20008000000 */
[----:B------:R-:W-:Y:S02]  /*3b10*/  WARPGROUP.DEPBAR.LE gsb0, 0x0 ;  /* 0x00008000000079c5 */ /* 0x000fe40000010000 */
[----:B------:R-:W-:-:S06]  /*3b20*/  WARPGROUP.ARRIVE ;  /* 0x00000000000079c5 */ /* 0x000fcc0000000000 */
[----:B------:R-:W-:Y:S01]  /*3b30*/  IGMMA.64x16x32.S8.S8 R208, gdesc[UR8], R208, gsb0 ;  /* 0x0060000008d079f1 */ /* 0x000fe200080410d0 */
[----:B------:R-:W-:Y:S01]  /*3b40*/  UIADD3 UR18, UR59, 0x106, URZ ;  /* 0x000001063b127890 */ /* 0x000fe2000fffe03f */
        /* <DEDUP_REMOVED lines=67> */
[----:B------:R0:W-:Y:S04]  /*3f80*/  STL.64 [R1+0x20], R228 ;  /* 0x000020e401007387 */ /* 0x0001e80000100a00 */
[----:B------:R1:W-:Y:S04]  /*3f90*/  STL.64 [R1+0x28], R230 ;  /* 0x000028e601007387 */ /* 0x0003e80000100a00 */
[----:B------:R2:W-:Y:S04]  /*3fa0*/  STL.64 [R1+0x30], R232 ;  /* 0x000030e801007387 */ /* 0x0005e80000100a00 */
[----:B------:R3:W-:Y:S01]  /*3fb0*/  STL.64 [R1+0x38], R234 ;  /* 0x000038ea01007387 */ /* 0x0007e20000100a00 */
[----:B0-----:R-:W-:-:S02]  /*3fc0*/  IMAD.MOV.U32 R228, RZ, RZ, R11 ;  /* 0x000000ffffe47224 */ /* 0x001fc400078e000b */
[----:B------:R-:W-:Y:S02]  /*3fd0*/  IMAD.MOV.U32 R229, RZ, RZ, R10 ;  /* 0x000000ffffe57224 */ /* 0x000fe400078e000a */
[----:B-1----:R-:W-:Y:S02]  /*3fe0*/  IMAD.MOV.U32 R230, RZ, RZ, R9 ;  /* 0x000000ffffe67224 */ /* 0x002fe400078e0009 */
[----:B------:R-:W-:Y:S02]  /*3ff0*/  IMAD.MOV.U32 R231, RZ, RZ, R8 ;  /* 0x000000ffffe77224 */ /* 0x000fe400078e0008 */
[----:B--2---:R-:W-:Y:S02]  /*4000*/  IMAD.MOV.U32 R232, RZ, RZ, R7 ;  /* 0x000000ffffe87224 */ /* 0x004fe400078e0007 */
[----:B------:R-:W-:Y:S02]  /*4010*/  IMAD.MOV.U32 R233, RZ, RZ, R6 ;  /* 0x000000ffffe97224 */ /* 0x000fe400078e0006 */
[----:B---3--:R-:W-:-:S02]  /*4020*/  IMAD.MOV.U32 R234, RZ, RZ, R5 ;  /* 0x000000ffffea7224 */ /* 0x008fc400078e0005 */
[----:B------:R-:W-:Y:S01]  /*4030*/  IMAD.MOV.U32 R235, RZ, RZ, R4 ;  /* 0x000000ffffeb7224 */ /* 0x000fe200078e0004 */
[----:B------:R-:W-:Y:S01]  /*4040*/  UMOV UR4, UR28 ;  /* 0x0000001c00047c82 */ /* 0x000fe20008000000 */
[----:B------:R-:W-:Y:S01]  /*4050*/  UMOV UR5, UR29 ;  /* 0x0000001d00057c82 */ /* 0x000fe20008000000 */
[----:B------:R-:W-:-:S03]  /*4060*/  WARPGROUP.DEPBAR.LE gsb0, 0x0 ;  /* 0x00008000000079c5 */ /* 0x000fc60000010000 */
[----:B------:R-:W-:-:S06]  /*4070*/  WARPGROUP.ARRIVE ;  /* 0x00000000000079c5 */ /* 0x000fcc0000000000 */
[----:B------:R-:W-:Y:S03]  /*4080*/  IGMMA.64x16x32.S8.S8 R228, gdesc[UR4], R228, gsb0 ;  /* 0x0060000004e479f1 */ /* 0x000fe600080410e4 */
[----:B------:R-:W-:Y:S02]  /*4090*/  WARPGROUP.DEPBAR.LE gsb0, 0x0 ;  /* 0x00008000000079c5 */ /* 0x000fe40000010000 */
[----:B------:R-:W-:Y:S04]  /*40a0*/  STL.64 [R1], R228 ;  /* 0x000000e401007387 */ /* 0x000fe80000100a00 */
[----:B------:R-:W-:Y:S04]  /*40b0*/  STL.64 [R1+0x8], R230 ;  /* 0x000008e601007387 */ /* 0x000fe80000100a00 */
[----:B------:R-:W-:Y:S04]  /*40c0*/  STL.64 [R1+0x10], R232 ;  /* 0x000010e801007387 */ /* 0x000fe80000100a00 */
[----:B------:R0:W-:Y:S04]  /*40d0*/  STL.64 [R1+0x18], R234 ;  /* 0x000018ea01007387 */ /* 0x0001e80000100a00 */
[----:B0-----:R0:W5:Y:S04]  /*40e0*/  LDL.LU R234, [R1+0x78] ;  /* 0x0000780001ea7983 */ /* 0x0011680000300800 */
[----:B------:R-:W2:Y:S04]  /*40f0*/  LDL.LU.64 R230, [R1+0x70] ;  /* 0x0000700001e67983 */ /* 0x000ea80000300a00 */
[----:B------:R-:W2:Y:S01]  /*4100*/  LDL.LU.64 R228, [R1+0x68] ;  /* 0x0000680001e47983 */ /* 0x000ea20000300a00 */
        /* <DEDUP_REMOVED lines=11> */
[----:B--2---:R-:W-:-:S06]  /*41c0*/  WARPGROUP.ARRIVE ;  /* 0x00000000000079c5 */ /* 0x004fcc0000000000 */
        /* <DEDUP_REMOVED lines=58> */
[----:B------:R-:W-:Y:S03]  /*4570*/  IGMMA.64x16x32.S8.S8 R216, gdesc[UR4], R216, gsb0 ;  /* 0x0060000004d879f1 */ /* 0x000fe600080410d8 */
[----:B------:R-:W-:Y:S02]  /*4580*/  WARPGROUP.DEPBAR.LE gsb0, 0x0 ;  /* 0x00008000000079c5 */ /* 0x000fe40000010000 */
[----:B0-----:R-:W-:Y:S05]  /*4590*/  @!P1 BRA `(.L_x_22) ;  /* 0x0000003000409947 */ /* 0x001fea0003800000 */
[----:B------:R-:W-:Y:S01]  /*45a0*/  UIADD3 UR33, UR51, 0x1, URZ ;  /* 0x0000000133217890 */ /* 0x000fe2000fffe03f */
[----:B------:R-:W-:Y:S01]  /*45b0*/  R2UR UR35, R3 ;  /* 0x00000000032372ca */ /* 0x000fe200000e0000 */
[----:B------:R-:W-:Y:S02]  /*45c0*/  UMOV UR32, UR51 ;  /* 0x0000003300207c82 */ /* 0x000fe40008000000 */
[----:B------:R-:W-:-:S04]  /*45d0*/  UISETP.NE.AND UP0, UPT, UR33, 0x2, UPT ;  /* 0x000000022100788c */ /* 0x000fc8000bf05270 */
[----:B------:R-:W-:Y:S02]  /*45e0*/  USEL UR34, URZ, 0x1, UP0 ;  /* 0x000000013f227887 */ /* 0x000fe40008000000 */
[----:B------:R-:W-:Y:S02]  /*45f0*/  USEL UR33, UR33, URZ, UP0 ;  /* 0x0000003f21217287 */ /* 0x000fe40008000000 */
[----:B------:R-:W-:-:S12]  /*4600*/  ULOP3.LUT UR34, UR52, UR34, URZ, 0x3c, !UPT ;  /* 0x0000002234227292 */ /* 0x000fd8000f8e3c3f */
.L_x_29:
[----:B------:R-:W-:Y:S05]  /*4610*/  @!P0 BRA `(.L_x_23) ;  /* 0x0000000000048947 */ /* 0x000fea0003800000 */
[----:B------:R-:W-:Y:S01]  /*4620*/  BPT.TRAP 0x1 ;  /* 0x000000040000795c */ /* 0x000fe20000300000 */
.L_x_23:
[----:B------:R-:W0:Y:S01]  /*4630*/  S2UR UR5, SR_CgaCtaId ;  /* 0x00000000000579c3 */ /* 0x000e220000008800 */
[----:B------:R-:W-:Y:S01]  /*4640*/  UMOV UR4, 0x400 ;  /* 0x0000040000047882 */ /* 0x000fe20000000000 */
[----:B------:R-:W-:Y:S02]  /*4650*/  IMAD.U32 R3, RZ, RZ, UR34 ;  /* 0x00000022ff037e24 */ /* 0x000fe4000f8e00ff */
[----:B------:R-:W-:-:S03]  /*4660*/  IMAD.U32 R5, RZ, RZ, UR33 ;  /* 0x00000021ff057e24 */ /* 0x000fc6000f8e00ff */
[----:B------:R-:W-:Y:S01]  /*4670*/  SHF.L.U32 R3, R3, 0x1f, RZ ;  /* 0x0000001f03037819 */ /* 0x000fe200000006ff */
[----:B0-----:R-:W-:-:S06]  /*4680*/  ULEA UR4, UR5, UR4, 0x18 ;  /* 0x0000000405047291 */ /* 0x001fcc000f8ec03f */
[----:B------:R-:W-:-:S04]  /*4690*/  IMAD.U32 R0, RZ, RZ, UR4 ;  /* 0x00000004ff007e24 */ /* 0x000fc8000f8e00ff */
[----:B------:R-:W-:-:S04]  /*46a0*/  IMAD R4, R5, 0x8, R0 ;  /* 0x0000000805047824 */ /* 0x000fc800078e0200 */
[----:B------:R0:W1:Y:S01]  /*46b0*/  SYNCS.PHASECHK.TRANS64.TRYWAIT P1, [R4+URZ], R3 ;  /* 0x00000003040075a7 */ /* 0x000062000802017f */
[----:B------:R-:W-:Y:S05]  /*46c0*/  @!P0 BRA `(.L_x_24) ;  /* 0x0000000000048947 */ /* 0x000fea0003800000 */
[----:B------:R-:W-:Y:S01]  /*46d0*/  BPT.TRAP 0x1 ;  /* 0x000000040000795c */ /* 0x000fe20000300000 */
.L_x_24:
[----:B-1----:R-:W-:Y:S05]  /*46e0*/  @P1 BRA `(.L_x_25) ;  /* 0x0000000000081947 */ /* 0x002fea0003800000 */
[----:B------:R-:W1:Y:S02]  /*46f0*/  SYNCS.PHASECHK.TRANS64.TRYWAIT P1, [R4+URZ], R3 ;  /* 0x00000003040075a7 */ /* 0x000e64000802017f */
[----:B-1----:R-:W-:Y:S05]  /*4700*/  @!P1 BRA `(.L_x_26) ;  /* 0x00000108009c9947 */ /* 0x002fea0003800000 */
.L_x_25:
[----:B------:R-:W-:Y:S04]  /*4710*/  STL.64 [R1+0xc8], R222 ;  /* 0x0000c8de01007387 */ /* 0x000fe80000100a00 */
[----:B------:R-:W-:Y:S04]  /*4720*/  STL.64 [R1+0xc0], R220 ;  /* 0x0000c0dc01007387 */ /* 0x000fe80000100a00 */
[----:B------:R-:W-:Y:S04]  /*4730*/  STL.64 [R1+0xb8], R218 ;  /* 0x0000b8da01007387 */ /* 0x000fe80000100a00 */
[----:B------:R2:W-:Y:S04]  /*4740*/  STL.64 [R1+0xb0], R216 ;  /* 0x0000b0d801007387 */ /* 0x0005e80000100a00 */
[----:B--2---:R-:W2:Y:S04]  /*4750*/  LDL.LU.64 R216, [R1] ;  /* 0x0000000001d87983 */ /* 0x004ea80000300a00 */
[----:B------:R-:W2:Y:S04]  /*4760*/  LDL.LU.64 R218, [R1+0x8] ;  /* 0x0000080001da7983 */ /* 0x000ea80000300a00 */
[----:B------:R-:W2:Y:S04]  /*4770*/  LDL.LU.64 R220, [R1+0x10] ;  /* 0x0000100001dc7983 */ /* 0x000ea80000300a00 */
[----:B------:R-:W2:Y:S04]  /*4780*/  LDL.LU.64 R222, [R1+0x18] ;  /* 0x0000180001de7983 */ /* 0x000ea80000300a00 */
[----:B01----:R-:W3:Y:S04]  /*4790*/  LDL.LU.64 R4, [R1+0x20] ;  /* 0x0000200001047983 */ /* 0x003ee80000300a00 */
[----:B------:R-:W3:Y:S04]  /*47a0*/  LDL.LU.64 R6, [R1+0x28] ;  /* 0x0000280001067983 */ /* 0x000ee80000300a00 */
[----:B------:R-:W3:Y:S04]  /*47b0*/  LDL.LU.64 R8, [R1+0x30] ;  /* 0x0000300001087983 */ /* 0x000ee80000300a00 */
[----:B------:R-:W3:Y:S01]  /*47c0*/  LDL.LU.64 R10, [R1+0x38] ;  /* 0x00003800010a7983 */ /* 0x000ee20000300a00 */
[----:B------:R-:W-:-:S02]  /*47d0*/  ULEA UR44, UR33, UR54, 0xc ;  /* 0x00000036212c7291 */ /* 0x000fc4000f8e603f */
[----:B------:R-:W-:Y:S01]  /*47e0*/  UIMAD UR45, UR33, 0x380, UR55 ;  /* 0x00000380212d78a4 */ /* 0x000fe2000f8e0237 */
[----:B------:R-:W-:Y:S01]  /*47f0*/  UMOV UR5, 0x40000040 ;  /* 0x4000004000057882 */ /* 0x000fe20000000000 */
[----:B------:R-:W-:Y:S02]  /*4800*/  UMOV UR7, 0x40000040 ;  /* 0x4000004000077882 */ /* 0x000fe40000000000 */
[----:B------:R-:W-:Y:S01]  /*4810*/  UIADD3 UR10, UR45, 0x80, URZ ;  /* 0x000000802d0a7890 */ /* 0x000fe2000fffe03f */
[----:B------:R-:W-:Y:S02]  /*4820*/  UMOV UR4, UR44 ;  /* 0x0000002c00047c82 */ /* 0x000fe40008000000 */
[----:B------:R-:W-:Y:S01]  /*4830*/  UMOV UR6, UR45 ;  /* 0x0000002d00067c82 */ /* 0x000fe20008000000 */
[----:B------:R-:W-:Y:S01]  /*4840*/  UMOV UR8, UR4 ;  /* 0x0000000400087c82 */ /* 0x000fe20008000000 */
[----:B------:R-:W-:Y:S01]  /*4850*/  UMOV UR9, UR5 ;  /* 0x0000000500097c82 */ /* 0x000fe20008000000 */
[----:B------:R-:W-:Y:S01]  /*4860*/  UMOV UR11, 0x40000040 ;  /* 0x40000040000b7882 */ /* 0x000fe20000000000 */
[----:B------:R-:W-:Y:S01]  /*4870*/  UIADD3 UR14, UR45, 0x100, URZ ;  /* 0x000001002d0e7890 */ /* 0x000fe2000fffe03f */
        /* <DEDUP_REMOVED lines=19> */
[----:B---3--:R-:W-:-:S06]  /*49b0*/  WARPGROUP.ARRIVE ;  /* 0x00000000000079c5 */ /* 0x008fcc0000000000 */
        /* <DEDUP_REMOVED lines=54> */
[----:B--2---:R-:W-:-:S06]  /*4d20*/  WARPGROUP.ARRIVE ;  /* 0x00000000000079c5 */ /* 0x004fcc0000000000 */
[----:B------:R-:W-:Y:S01]  /*4d30*/  IGMMA.64x16x32.S8.S8 R216, gdesc[UR4], R216, gsb0 ;  /* 0x0060000004d879f1 */ /* 0x000fe200080410d8 */
[----:B------:R-:W-:Y:S01]  /*4d40*/  UMOV UR4, UR12 ;  /* 0x0000000c00047c82 */ /* 0x000fe20008000000 */
[----:B------:R-:W-:Y:S01]  /*4d50*/  UMOV UR5, 0x40000040 ;  /* 0x4000004000057882 */ /* 0x000fe20000000000 */
[----:B------:R-:W-:Y:S02]  /*4d60*/  WARPGROUP.DEPBAR.LE gsb0, 0x0 ;  /* 0x00008000000079c5 */ /* 0x000fe40000010000 */
[----:B------:R-:W-:Y:S01]  /*4d70*/  WARPGROUP.ARRIVE ;  /* 0x00000000000079c5 */ /* 0x000fe20000000000 */
[----:B------:R-:W-:Y:S01]  /*4d80*/  UMOV UR8, UR4 ;  /* 0x0000000400087c82 */ /* 0x000fe20008000000 */
[----:B------:R-:W-:Y:S01]  /*4d90*/  UMOV UR9, UR5 ;  /* 0x0000000500097c82 */ /* 0x000fe20008000000 */
[----:B------:R-:W-:Y:S01]  /*4da0*/  UMOV UR12, UR4 ;  /* 0x00000004000c7c82 */ /* 0x000fe20008000000 */
[----:B------:R-:W-:Y:S01]  /*4db0*/  UMOV UR13, UR5 ;  /* 0x00000005000d7c82 */ /* 0x000fe20008000000 */
[----:B------:R-:W-:Y:S01]  /*4dc0*/  UMOV UR16, UR4 ;  /* 0x0000000400107c82 */ /* 0x000fe20008000000 */
[----:B------:R-:W-:Y:S01]  /*4dd0*/  IGMMA.64x16x32.S8.S8 R224, gdesc[UR4], R224, gsb0 ;  /* 0x0060000004e079f1 */ /* 0x000fe200080410e0 */
[----:B------:R-:W-:Y:S01]  /*4de0*/  UMOV UR17, UR5 ;  /* 0x0000000500117c82 */ /* 0x000fe20008000000 */
[----:B------:R-:W-:Y:S01]  /*4df0*/  UMOV UR20, UR4 ;  /* 0x0000000400147c82 */ /* 0x000fe20008000000 */
[----:B------:R-:W-:Y:S01]  /*4e00*/  UMOV UR21, UR5 ;  /* 0x0000000500157c82 */ /* 0x000fe20008000000 */
[----:B------:R-:W-:Y:S01]  /*4e10*/  UMOV UR24, UR4 ;  /* 0x0000000400187c82 */ /* 0x000fe20008000000 */
[----:B------:R-:W-:Y:S01]  /*4e20*/  UMOV UR25, UR5 ;  /* 0x0000000500197c82 */ /* 0x000fe20008000000 */
[----:B------:R-:W-:Y:S01]  /*4e30*/  UMOV UR28, UR4 ;  /* 0x00000004001c7c82 */ /* 0x000fe20008000000 */
[----:B------:R-:W-:Y:S01]  /*4e40*/  UMOV UR29, UR5 ;  /* 0x00000005001d7c82 */ /* 0x000fe20008000000 */
[----:B------:R-:W-:-:S02]  /*4e50*/  IMAD.MOV.U32 R12, RZ, RZ, R222 ;  /* 0x000000ffff0c7224 */ /* 0x000fc400078e00de */
[----:B------:R-:W-:Y:S02]  /*4e60*/  IMAD.MOV.U32 R3, RZ, RZ, R223 ;  /* 0x000000ffff037224 */ /* 0x000fe400078e00df */
[----:B------:R-:W-:Y:S01]  /*4e70*/  IMAD.MOV.U32 R14, RZ, RZ, R220 ;  /* 0x000000ffff0e7224 */ /* 0x000fe200078e00dc */
[----:B------:R-:W2:Y:S01]  /*4e80*/  LDL.LU.64 R222, [R1+0xc8] ;  /* 0x0000c80001de7983 */ /* 0x000ea20000300a00 */
[----:B------:R-:W-:Y:S02]  /*4e90*/  IMAD.MOV.U32 R13, RZ, RZ, R221 ;  /* 0x000000ffff0d7224 */ /* 0x000fe400078e00dd */
[----:B------:R-:W-:Y:S01]  /*4ea0*/  IMAD.MOV.U32 R18, RZ, RZ, R218 ;  /* 0x000000ffff127224 */ /* 0x000fe200078e00da */
[----:B------:R-:W2:Y:S01]  /*4eb0*/  LDL.LU.64 R220, [R1+0xc0] ;  /* 0x0000c00001dc7983 */ /* 0x000ea20000300a00 */
[----:B------:R-:W-:Y:S02]  /*4ec0*/  IMAD.MOV.U32 R15, RZ, RZ, R219 ;  /* 0x000000ffff0f7224 */ /* 0x000fe400078e00db */
[----:B------:R-:W-:Y:S01]  /*4ed0*/  IMAD.MOV.U32 R20, RZ, RZ, R216 ;  /* 0x000000ffff147224 */ /* 0x000fe200078e00d8 */
[----:B------:R-:W2:Y:S01]  /*4ee0*/  LDL.LU.64 R218, [R1+0xb8] ;  /* 0x0000b80001da7983 */ /* 0x000ea20000300a00 */
[----:B------:R-:W-:-:S03]  /*4ef0*/  IMAD.MOV.U32 R19, RZ, RZ, R217 ;  /* 0x000000ffff137224 */ /* 0x000fc600078e00d9 */
        /* <DEDUP_REMOVED lines=54> */
[----:B------:R-:W-:Y:S01]  /*5260*/  IGMMA.64x16x32.S8.S8 R216, gdesc[UR28], R216, gsb0 ;  /* 0x006000001cd879f1 */ /* 0x000fe200080410d8 */
[----:B------:R-:W-:Y:S02]  /*5270*/  UIADD3 UR4, UR44, 0x2, URZ ;  /* 0x000000022c047890 */ /* 0x000fe4000fffe03f */
[----:B------:R-:W-:Y:S01]  /*5280*/  UIADD3 UR5, UR45, 0x2, URZ ;  /* 0x000000022d057890 */ /* 0x000fe2000fffe03f */
[----:B------:R-:W-:Y:S01]  /*5290*/  UMOV UR9, 0x40000040 ;  /* 0x4000004000097882 */ /* 0x000fe20000000000 */
[----:B------:R-:W-:-:S03]  /*52a0*/  UMOV UR11, 0x40000040 ;  /* 0x40000040000b7882 */ /* 0x000fc60000000000 */
[----:B------:R-:W-:Y:S02]  /*52b0*/  UMOV UR8, UR4 ;  /* 0x0000000400087c82 */ /* 0x000fe40008000000 */
        /* <DEDUP_REMOVED lines=77> */
[----:B-----5:R0:W-:Y:S01]  /*5790*/  STL [R1+0xa8], R234 ;  /* 0x0000a8ea01007387 */ /* 0x0201e20000100800 */
[----:B------:R-:W-:-:S03]  /*57a0*/  IMAD.MOV.U32 R232, RZ, RZ, R14 ;  /* 0x000000ffffe87224 */ /* 0x000fc600078e000e */
[----:B------:R1:W-:Y:S01]  /*57b0*/  STL.64 [R1+0xa0], R230 ;  /* 0x0000a0e601007387 */ /* 0x0003e20000100a00 */
[----:B------:R-:W-:Y:S02]  /*57c0*/  IMAD.MOV.U32 R233, RZ, RZ, R13 ;  /* 0x000000ffffe97224 */ /* 0x000fe400078e000d */
[----:B------:R-:W-:Y:S01]  /*57d0*/  IMAD.MOV.U32 R235, RZ, RZ, R3 ;  /* 0x000000ffffeb7224 */ /* 0x000fe200078e0003 */
[----:B------:R2:W-:Y:S01]  /*57e0*/  STL.64 [R1+0x98], R228 ;  /* 0x000098e401007387 */ /* 0x0005e20000100a00 */
[----:B0-----:R-:W-:Y:S02]  /*57f0*/  IMAD.MOV.U32 R234, RZ, RZ, R12 ;  /* 0x000000ffffea7224 */ /* 0x001fe400078e000c */
[----:B-1----:R-:W-:Y:S02]  /*5800*/  IMAD.MOV.U32 R230, RZ, RZ, R18 ;  /* 0x000000ffffe67224 */ /* 0x002fe400078e0012 */
[----:B------:R-:W-:Y:S02]  /*5810*/  IMAD.MOV.U32 R231, RZ, RZ, R15 ;  /* 0x000000ffffe77224 */ /* 0x000fe400078e000f */
[----:B--2---:R-:W-:-:S02]  /*5820*/  IMAD.MOV.U32 R228, RZ, RZ, R20 ;  /* 0x000000ffffe47224 */ /* 0x004fc400078e0014 */
        /* <DEDUP_REMOVED lines=143> */
[----:B--2---:R-:W-:Y:S04]  /*6120*/  STL [R1+0x90], R234 ;  /* 0x000090ea01007387 */ /* 0x004fe80000100800 */
[----:B------:R-:W-:Y:S04]  /*6130*/  STL.64 [R1+0x88], R230 ;  /* 0x000088e601007387 */ /* 0x000fe80000100a00 */
[----:B------:R0:W-:Y:S04]  /*6140*/  STL.64 [R1+0x80], R228 ;  /* 0x000080e401007387 */ /* 0x0001e80000100a00 */
[----:B0-----:R-:W2:Y:S04]  /*6150*/  LDL.LU.64 R228, [R1] ;  /* 0x0000000001e47983 */ /* 0x001ea80000300a00 */
[----:B------:R-:W2:Y:S04]  /*6160*/  LDL.LU.64 R230, [R1+0x8] ;  /* 0x0000080001e67983 */ /* 0x000ea80000300a00 */
[----:B------:R-:W2:Y:S04]  /*6170*/  LDL.LU.64 R232, [R1+0x10] ;  /* 0x0000100001e87983 */ /* 0x000ea80000300a00 */
[----:B------:R-:W2:Y:S01]  /*6180*/  LDL.LU.64 R234, [R1+0x18] ;  /* 0x0000180001ea7983 */ /* 0x000ea20000300a00 */
[----:B------:R-:W-:Y:S01]  /*6190*/  UMOV UR24, UR28 ;  /* 0x0000001c00187c82 */ /* 0x000fe20008000000 */
[----:B------:R-:W-:Y:S01]  /*61a0*/  UMOV UR25, UR29 ;  /* 0x0000001d00197c82 */ /* 0x000fe20008000000 */
[----:B------:R-:W-:-:S02]  /*61b0*/  WARPGROUP.DEPBAR.LE gsb0, 0x0 ;  /* 0x00008000000079c5 */ /* 0x000fc40000010000 */
        /* <DEDUP_REMOVED lines=27> */
[----:B------:R-:W-:Y:S02]  /*6370*/  IMAD.MOV.U32 R20, RZ, RZ, R4 ;  /* 0x000000ffff147224 */ /* 0x000fe400078e0004 */
[----:B------:R-:W-:Y:S02]  /*6380*/  IMAD.MOV.U32 R15, RZ, RZ, R7 ;  /* 0x000000ffff0f7224 */ /* 0x000fe400078e0007 */
[----:B------:R-:W-:Y:S02]  /*6390*/  IMAD.MOV.U32 R14, RZ, RZ, R8 ;  /* 0x000000ffff0e7224 */ /* 0x000fe400078e0008 */
[----:B------:R-:W-:Y:S02]  /*63a0*/  IMAD.MOV.U32 R13, RZ, RZ, R9 ;  /* 0x000000ffff0d7224 */ /* 0x000fe400078e0009 */
[----:B------:R-:W-:Y:S01]  /*63b0*/  IMAD.MOV.U32 R12, RZ, RZ, R10 ;  /* 0x000000ffff0c7224 */ /* 0x000fe200078e000a */
[----:B------:R-:W-:-:S02]  /*63c0*/  WARPGROUP.DEPBAR.LE gsb0, 0x0 ;  /* 0x00008000000079c5 */ /* 0x000fc40000010000 */
        /* <DEDUP_REMOVED lines=79> */
[----:B------:R-:W-:Y:S01]  /*68c0*/  IMAD.MOV.U32 R19, RZ, RZ, R5 ;  /* 0x000000ffff137224 */ /* 0x000fe200078e0005 */
        /* <DEDUP_REMOVED lines=8> */
[----:B------:R-:W-:Y:S02]  /*6950*/  IMAD.MOV.U32 R233, RZ, RZ, R13 ;  /* 0x000000ffffe97224 */ /* 0x000fe400078e000d */
[----:B0-----:R-:W-:Y:S02]  /*6960*/  IMAD.MOV.U32 R234, RZ, RZ, R12 ;  /* 0x000000ffffea7224 */ /* 0x001fe400078e000c */
[----:B------:R-:W-:Y:S02]  /*6970*/  IMAD.MOV.U32 R235, RZ, RZ, R11 ;  /* 0x000000ffffeb7224 */ /* 0x000fe400078e000b */
[----:B-1----:R-:W-:Y:S02]  /*6980*/  IMAD.MOV.U32 R230, RZ, RZ, R18 ;  /* 0x000000ffffe67224 */ /* 0x002fe400078e0012 */
[----:B------:R-:W-:Y:S02]  /*6990*/  IMAD.MOV.U32 R231, RZ, RZ, R15 ;  /* 0x000000ffffe77224 */ /* 0x000fe400078e000f */
[----:B--2---:R-:W-:-:S02]  /*69a0*/  IMAD.MOV.U32 R228, RZ, RZ, R20 ;  /* 0x000000ffffe47224 */ /* 0x004fc400078e0014 */
[----:B------:R-:W-:Y:S01]  /*69b0*/  IMAD.MOV.U32 R229, RZ, RZ, R19 ;  /* 0x000000ffffe57224 */ /* 0x000fe200078e0013 */
        /* <DEDUP_REMOVED lines=180> */
[----:B------:R-:W-:Y:S01]  /*7500*/  BPT.TRAP 0x1 ;  /* 0x000000040000795c */ /* 0x000fe20000300000 */
.L_x_27:
[----:B------:R-:W2:Y:S04]  /*7510*/  LDL R3, [R1+0x50] ;  /* 0x0000500001037983 */ /* 0x000ea80000100800 */
[----:B------:R-:W3:Y:S01]  /*7520*/  LDL R4, [R1+0x54] ;  /* 0x0000540001047983 */ /* 0x000ee20000100800 */
[----:B------:R-:W-:Y:S01]  /*7530*/  UISETP.GT.U32.AND UP0, UPT, UR36, 0x1, UPT ;  /* 0x000000012400788c */ /* 0x000fe2000bf04070 */
[----:B--2---:R-:W-:Y:S01]  /*7540*/  ISETP.NE.AND P1, PT, R3, RZ, PT ;  /* 0x000000ff0300720c */ /* 0x004fe20003f25270 */
[----:B------:R-:W-:-:S12]  /*7550*/  IMAD.U32 R3, RZ, RZ, UR32 ;  /* 0x00000020ff037e24 */ /* 0x000fd8000f8e00ff */
[----:B------:R-:W-:-:S04]  /*7560*/  @P1 IMAD R3, R3, 0x8, R0 ;  /* 0x0000000803031824 */ /* 0x000fc800078e0200 */
[----:B------:R-:W-:-:S05]  /*7570*/  @P1 VIADD R3, R3, 0x10 ;  /* 0x0000001003031836 */ /* 0x000fca0000000000 */
[----:B---3--:R-:W-:-:S04]  /*7580*/  @P1 PRMT R3, R4, 0x654, R3 ;  /* 0x0000065404031816 */ /* 0x008fc80000000003 */
[----:B------:R0:W-:Y:S01]  /*7590*/  @P1 SYNCS.ARRIVE.TRANS64.RED.A1T0 RZ, [R3+URZ], RZ ;  /* 0x000000ff03ff19a7 */ /* 0x0001e2000810043f */
[----:B------:R-:W-:-:S13]  /*75a0*/  PLOP3.LUT P1, PT, PT, PT, UP0, 0x80, 0x0 ;  /* 0x000000000000781c */ /* 0x000fda0003f2f008 */
[----:B0-----:R-:W-:Y:S05]  /*75b0*/  @P1 BRA `(.L_x_28) ;  /* 0x0000000000041947 */ /* 0x001fea0003800000 */
[----:B------:R-:W-:Y:S01]  /*75c0*/  BPT.TRAP 0x1 ;  /* 0x000000040000795c */ /* 0x000fe20000300000 */
.L_x_28:
[----:B------:R-:W-:Y:S02]  /*75d0*/  UISETP.GT.AND UP2, UPT, UR35, 0x1, UPT ;  /* 0x000000012300788c */ /* 0x000fe4000bf44270 */
[----:B------:R-:W-:Y:S02]  /*75e0*/  UIADD3 UR33, UR33, 0x1, URZ ;  /* 0x0000000121217890 */ /* 0x000fe4000fffe03f */
[----:B------:R-:W-:Y:S02]  /*75f0*/  UIADD3 UR32, UR32, 0x1, URZ ;  /* 0x0000000120207890 */ /* 0x000fe4000fffe03f */
[----:B------:R-:W-:Y:S01]  /*7600*/  PLOP3.LUT P1, PT, PT, PT, UP2, 0x80, 0x0 ;  /* 0x000000000000781c */ /* 0x000fe20003f2f028 */
[----:B------:R-:W-:Y:S02]  /*7610*/  UISETP.NE.AND UP0, UPT, UR33, 0x2, UPT ;  /* 0x000000022100788c */ /* 0x000fe4000bf05270 */
[----:B------:R-:W-:Y:S02]  /*7620*/  UIADD3 UR4, UR35, -0x1, URZ ;  /* 0xffffffff23047890 */ /* 0x000fe4000fffe03f */
[----:B------:R-:W-:-:S02]  /*7630*/  UISETP.NE.AND UP1, UPT, UR32, 0x2, UPT ;  /* 0x000000022000788c */ /* 0x000fc4000bf25270 */
[----:B------:R-:W-:Y:S02]  /*7640*/  USEL UR5, URZ, 0x1, UP0 ;  /* 0x000000013f057887 */ /* 0x000fe40008000000 */
[----:B------:R-:W-:Y:S02]  /*7650*/  USEL UR33, UR33, URZ, UP0 ;  /* 0x0000003f21217287 */ /* 0x000fe40008000000 */
[----:B------:R-:W-:Y:S02]  /*7660*/  USEL UR32, UR32, URZ, UP1 ;  /* 0x0000003f20207287 */ /* 0x000fe40008800000 */
[----:B------:R-:W-:Y:S01]  /*7670*/  ULOP3.LUT UR34, UR34, UR5, URZ, 0x3c, !UPT ;  /* 0x0000000522227292 */ /* 0x000fe2000f8e3c3f */
[----:B------:R-:W-:Y:S01]  /*7680*/  UMOV UR35, UR4 ;  /* 0x0000000400237c82 */ /* 0x000fe20008000000 */
[----:B------:R-:W-:Y:S10]  /*7690*/  @P1 BRA `(.L_x_29) ;  /* 0xffffffcc00dc1947 */ /* 0x000ff4000383ffff */
.L_x_22:
[----:B------:R-:W0:Y:S02]  /*76a0*/  LDC R3, c[0x0][0x28c] ;  /* 0x0000a300ff037b82 */ /* 0x000e240000000800 */
[----:B0-----:R-:W-:-:S13]  /*76b0*/  ISETP.GE.AND P1, PT, R3, 0x1, PT ;  /* 0x000000010300780c */ /* 0x001fda0003f26270 */
[----:B------:R-:W-:Y:S05]  /*76c0*/  @!P1 BRA `(.L_x_30) ;  /* 0x00000000004c9947 */ /* 0x000fea0003800000 */
[----:B------:R-:W-:Y:S05]  /*76d0*/  @!P0 BRA `(.L_x_31) ;  /* 0x0000000000048947 */ /* 0x000fea0003800000 */
[----:B------:R-:W-:Y:S01]  /*76e0*/  BPT.TRAP 0x1 ;  /* 0x000000040000795c */ /* 0x000fe20000300000 */
.L_x_31:
[----:B------:R-:W2:Y:S04]  /*76f0*/  LDL R3, [R1+0x50] ;  /* 0x0000500001037983 */ /* 0x000ea80000100800 */
[----:B------:R-:W3:Y:S01]  /*7700*/  LDL R4, [R1+0x54] ;  /* 0x0000540001047983 */ /* 0x000ee20000100800 */
[----:B------:R-:W-:Y:S01]  /*7710*/  UISETP.LT.AND UP1, UPT, UR53, 0x1, UPT ;  /* 0x000000013500788c */ /* 0x000fe2000bf21270 */
[----:B--2---:R-:W-:-:S13]  /*7720*/  ISETP.NE.AND P0, PT, R3, RZ, PT ;  /* 0x000000ff0300720c */ /* 0x004fda0003f05270 */
[----:B------:R-:W-:-:S05]  /*7730*/  VOTEU.ANY UP0, P0 ;  /* 0x00000000003f7886 */ /* 0x000fca0000000100 */
[----:B------:R-:W-:-:S04]  /*7740*/  @UP0 USEL UR4, UR53, 0x1, UP1 ;  /* 0x0000000135040887 */ /* 0x000fc80008800000 */
[----:B------:R-:W-:-:S06]  /*7750*/  @UP0 UIADD3 UR4, UR51, UR53, -UR4 ;  /* 0x0000003533040290 */ /* 0x000fcc000fffe804 */
[----:B------:R-:W-:-:S04]  /*7760*/  IMAD.U32 R3, RZ, RZ, UR4 ;  /* 0x00000004ff037e24 */ /* 0x000fc8000f8e00ff */
[----:B------:R-:W-:-:S05]  /*7770*/  @P0 IMAD.SHL.U32 R3, R3, 0x8, RZ ;  /* 0x0000000803030824 */ /* 0x000fca00078e00ff */
[----:B------:R-:W-:Y:S01]  /*7780*/  @P0 LOP3.LUT R3, R3, 0x8, RZ, 0xc0, !PT ;  /* 0x0000000803030812 */ /* 0x000fe200078ec0ff */
[----:B------:R-:W-:-:S03]  /*7790*/  UISETP.GT.U32.AND UP0, UPT, UR36, 0x1, UPT ;  /* 0x000000012400788c */ /* 0x000fc6000bf04070 */
[----:B------:R-:W-:-:S04]  /*77a0*/  @P0 IADD3 R3, R0, 0x10, R3 ;  /* 0x0000001000030810 */ /* 0x000fc80007ffe003 */
[----:B---3--:R-:W-:-:S04]  /*77b0*/  @P0 PRMT R3, R4, 0x654, R3 ;  /* 0x0000065404030816 */ /* 0x008fc80000000003 */
[----:B------:R0:W-:Y:S01]  /*77c0*/  @P0 SYNCS.ARRIVE.TRANS64.RED.A1T0 RZ, [R3+URZ], RZ ;  /* 0x000000ff03ff09a7 */ /* 0x0001e2000810043f */
[----:B------:R-:W-:-:S13]  /*77d0*/  PLOP3.LUT P0, PT, PT, PT, UP0, 0x80, 0x0 ;  /* 0x000000000000781c */ /* 0x000fda0003f0f008 */
[----:B0-----:R-:W-:Y:S05]  /*77e0*/  @P0 BRA `(.L_x_30) ;  /* 0x0000000000040947 */ /* 0x001fea0003800000 */
[----:B------:R-:W-:Y:S01]  /*77f0*/  BPT.TRAP 0x1 ;  /* 0x000000040000795c */ /* 0x000fe20000300000 */
.L_x_30:
[----:B------:R-:W0:Y:S01]  /*7800*/  S2R R10, SR_TID.X ;  /* 0x00000000000a7919 */ /* 0x000e220000002100 */
[----:B------:R-:W-:Y:S02]  /*7810*/  UIMAD UR49, UR49, 0x70, URZ ;  /* 0x00000070313178a4 */ /* 0x000fe4000f8e023f */
[----:B------:R-:W-:Y:S01]  /*7820*/  USHF.R.S32.HI UR10, URZ, 0x1f, UR48 ;  /* 0x0000001f3f0a7899 */ /* 0x000fe20008011430 */
[----:B------:R-:W-:Y:S01]  /*7830*/  ULDC.64 UR8, c[0x0][0x5d0] ;  /* 0x0001740000087ab9 */ /* 0x000fe20000000a00 */
[----:B------:R-:W-:Y:S02]  /*7840*/  UIADD3 UR51, UR53, UR51, URZ ;  /* 0x0000003335337290 */ /* 0x000fe4000fffe03f */
[----:B------:R-:W-:Y:S01]  /*7850*/  IMAD.U32 R5, RZ, RZ, UR49 ;  /* 0x00000031ff057e24 */ /* 0x000fe2000f8e00ff */
[----:B------:R-:W-:Y:S02]  /*7860*/  UIMAD UR4, UR10, UR8, URZ ;  /* 0x000000080a0472a4 */ /* 0x000fe4000f8e023f */
[----:B------:R-:W-:Y:S01]  /*7870*/  IMAD.U32 R6, RZ, RZ, UR8 ;  /* 0x00000008ff067e24 */ /* 0x000fe2000f8e00ff */
[----:B------:R-:W-:-:S02]  /*7880*/  UIMAD.WIDE UR6, UR50, 0x200, URZ ;  /* 0x00000200320678a5 */ /* 0x000fc4000f8e023f */
[----:B------:R-:W-:Y:S01]  /*7890*/  UIMAD UR4, UR48, UR9, UR4 ;  /* 0x00000009300472a4 */ /* 0x000fe2000f8e0204 */
[----:B------:R-:W-:Y:S01]  /*78a0*/  ULDC UR8, c[0x0][0x288] ;  /* 0x0000a20000087ab9 */ /* 0x000fe20000000800 */
[----:B------:R-:W-:Y:S02]  /*78b0*/  USHF.L.U32 UR50, UR50, 0x9, URZ ;  /* 0x0000000932327899 */ /* 0x000fe4000800063f */
[----:B------:R-:W-:Y:S01]  /*78c0*/  UISETP.GE.AND UP1, UPT, UR49, UR8, UPT ;  /* 0x000000083100728c */ /* 0x000fe2000bf26270 */
[----:B------:R-:W-:Y:S01]  /*78d0*/  ULDC UR5, c[0x0][0x284] ;  /* 0x0000a10000057ab9 */ /* 0x000fe20000000800 */
[----:B------:R-:W-:Y:S02]  /*78e0*/  UISETP.GT.U32.AND UP0, UPT, UR51, 0x1, UPT ;  /* 0x000000013300788c */ /* 0x000fe4000bf04070 */
[----:B------:R-:W-:Y:S02]  /*78f0*/  UISETP.GE.OR UP1, UPT, UR50, UR5, UP1 ;  /* 0x000000053200728c */ /* 0x000fe40008f26670 */
[----:B------:R-:W-:-:S04]  /*7900*/  UISETP.LT.U32.AND UP0, UPT, UR53, 0x2, UP0 ;  /* 0x000000023500788c */ /* 0x000fc80008701070 */
[----:B------:R-:W-:Y:S02]  /*7910*/  PLOP3.LUT P0, PT, PT, PT, UP1, 0x80, 0x0 ;  /* 0x000000000000781c */ /* 0x000fe40003f0f018 */
[--C-:B0-----:R-:W-:Y:S02]  /*7920*/  SHF.R.U32.HI R8, RZ, 0x7, R10.reuse ;  /* 0x00000007ff087819 */ /* 0x101fe4000001160a */
[----:B------:R-:W-:Y:S02]  /*7930*/  SHF.R.U32.HI R4, RZ, 0x2, R10 ;  /* 0x00000002ff047819 */ /* 0x000fe4000001160a */
[----:B------:R-:W-:Y:S02]  /*7940*/  LOP3.LUT R8, R8, 0x1, RZ, 0xc0, !PT ;  /* 0x0000000108087812 */ /* 0x000fe400078ec0ff */
[----:B------:R-:W-:Y:S02]  /*7950*/  LOP3.LUT R9, R10, 0x60, RZ, 0xc0, !PT ;  /* 0x000000600a097812 */ /* 0x000fe400078ec0ff */
[----:B------:R-:W-:Y:S01]  /*7960*/  LOP3.LUT R4, R4, 0x7, RZ, 0xc0, !PT ;  /* 0x0000000704047812 */ /* 0x000fe200078ec0ff */
[----:B------:R-:W-:Y:S01]  /*7970*/  IMAD.SHL.U32 R3, R8, 0x40, RZ ;  /* 0x0000004008037824 */ /* 0x000fe200078e00ff */
[----:B------:R-:W-:-:S04]  /*7980*/  SHF.R.U32.HI R9, RZ, 0x1, R9 ;  /* 0x00000001ff097819 */ /* 0x000fc80000011609 */
[--C-:B------:R-:W-:Y:S02]  /*7990*/  LOP3.LUT R0, R3, 0x40, R4.reuse, 0xe2, !PT ;  /* 0x0000004003007812 */ /* 0x100fe400078ee204 */
[----:B------:R-:W-:Y:S01]  /*79a0*/  IADD3 R3, RZ, -R9, -R4 ;  /* 0x80000009ff037210 */ /* 0x000fe20007ffe804 */
[----:B------:R-:W-:Y:S01]  /*79b0*/  IMAD.SHL.U32 R4, R10, 0x2, RZ ;  /* 0x000000020a047824 */ /* 0x000fe200078e00ff */
[----:B------:R-:W-:Y:S01]  /*79c0*/  LOP3.LUT R9, R0, UR6, R9, 0xfe, !PT ;  /* 0x0000000600097c12 */ /* 0x000fe2000f8efe09 */
[----:B------:R-:W-:Y:S01]  /*79d0*/  IMAD.U32 R0, RZ, RZ, UR5 ;  /* 0x00000005ff007e24 */ /* 0x000fe2000f8e00ff */
[----:B------:R-:W-:Y:S01]  /*79e0*/  USEL UR5, URZ, 0x1, !UP0 ;  /* 0x000000013f057887 */ /* 0x000fe2000c000000 */
[----:B------:R-:W-:Y:S01]  /*79f0*/  IMAD R8, R8, -0x40, R3 ;  /* 0xffffffc008087824 */ /* 0x000fe200078e0203 */
[----:B------:R-:W-:Y:S01]  /*7a00*/  LOP3.LUT R4, R5, 0x6, R4, 0xf8, !PT ;  /* 0x0000000605047812 */ /* 0x000fe200078ef804 */
[----:B------:R-:W-:-:S03]  /*7a10*/  IMAD.MOV.U32 R3, RZ, RZ, -0x2 ;  /* 0xfffffffeff037424 */ /* 0x000fc600078e00ff */
[----:B------:R-:W-:Y:S02]  /*7a20*/  SHF.R.S32.HI R5, RZ, 0x1f, R4 ;  /* 0x0000001fff057819 */ /* 0x000fe40000011404 */
[----:B------:R-:W-:Y:S01]  /*7a30*/  IADD3 R8, R0, -UR50, R8 ;  /* 0x8000003200087c10 */ /* 0x000fe2000fffe008 */
[----:B------:R-:W-:Y:S01]  /*7a40*/  UMOV UR50, 0xffffffff ;  /* 0xffffffff00327882 */ /* 0x000fe20000000000 */
[----:B------:R-:W-:Y:S01]  /*7a50*/  LOP3.LUT R0, R10, 0x3, RZ, 0xc0, !PT ;  /* 0x000000030a007812 */ /* 0x000fe200078ec0ff */
[----:B------:R-:W-:-:S04]  /*7a60*/  IMAD.WIDE.U32 R6, R6, UR48, R4 ;  /* 0x0000003006067c25 */ /* 0x000fc8000f8e0004 */
[----:B------:R-:W-:Y:S01]  /*7a70*/  VIADD R7, R7, UR4 ;  /* 0x0000000407077c36 */ /* 0x000fe20008000000 */
[----:B------:R-:W-:Y:S01]  /*7a80*/  USHF.R.U32.HI UR4, URZ, 0x1, UR51 ;  /* 0x000000013f047899 */ /* 0x000fe20008011633 */
[----:B------:R-:W-:Y:S01]  /*7a90*/  IMAD R0, R0, R3, UR8 ;  /* 0x0000000800007e24 */ /* 0x000fe2000f8e0203 */
[----:B------:R-:W-:Y:S02]  /*7aa0*/  ULOP3.LUT UR51, UR51, 0x1, URZ, 0xc0, !UPT ;  /* 0x0000000133337892 */ /* 0x000fe4000f8ec03f */
[----:B------:R-:W-:Y:S01]  /*7ab0*/  ULOP3.LUT UR4, UR4, 0x1, URZ, 0xc0, !UPT ;  /* 0x0000000104047892 */ /* 0x000fe2000f8ec03f */
[----:B------:R-:W-:-:S03]  /*7ac0*/  VIADD R0, R0, -UR49 ;  /* 0x8000003100007c36 */ /* 0x000fc60008000000 */
[----:B------:R-:W-:-:S04]  /*7ad0*/  UISETP.NE.U32.AND UP2, UPT, UR4, 0x1, UPT ;  /* 0x000000010400788c */ /* 0x000fc8000bf45070 */
[----:B------:R-:W-:-:S04]  /*7ae0*/  UISETP.GT.U32.AND UP2, UPT, UR53, 0x1, !UP2 ;  /* 0x000000013500788c */ /* 0x000fc8000d744070 */
[----:B------:R-:W-:-:S04]  /*7af0*/  USEL UR4, URZ, 0x1, !UP2 ;  /* 0x000000013f047887 */ /* 0x000fc8000d000000 */
[----:B------:R-:W-:Y:S01]  /*7b00*/  ULOP3.LUT UR52, UR4, UR52, UR5, 0x96, !UPT ;  /* 0x0000003404347292 */ /* 0x000fe2000f8e9605 */
[----:B------:R-:W-:Y:S11]  /*7b10*/  @P0 BRA `(.L_x_32) ;  /* 0x000000b800280947 */ /* 0x000ff60003800000 */
[----:B-----5:R-:W-:Y:S01]  /*7b20*/  ISETP.NE.AND P0, PT, R17, RZ, PT ;  /* 0x000000ff1100720c */ /* 0x020fe20003f05270 */
[----:B------:R-:W-:Y:S01]  /*7b30*/  ULDC.64 UR8, c[0x0][0x5c8] ;  /* 0x0001720000087ab9 */ /* 0x000fe20000000a00 */
[----:B------:R-:W-:Y:S01]  /*7b40*/  BSSY B0, `(.L_x_32) ;  /* 0x0000b87000007945 */ /* 0x000fe20003800000 */
[----:B------:R-:W-:Y:S01]  /*7b50*/  UIMAD UR4, UR7, UR8, URZ ;  /* 0x00000008070472a4 */ /* 0x000fe2000f8e023f */
[----:B------:R-:W-:Y:S02]  /*7b60*/  IMAD.U32 R10, RZ, RZ, UR9 ;  /* 0x00000009ff0a7e24 */ /* 0x000fe4000f8e00ff */
[----:B------:R-:W-:-:S04]  /*7b70*/  IMAD.WIDE.U32 R6, R9, UR8, R6 ;  /* 0x0000000809067c25 */ /* 0x000fc8000f8e0006 */
[----:B------:R-:W-:-:S04]  /*7b80*/  IMAD R10, R9, R10, UR4 ;  /* 0x00000004090a7e24 */ /* 0x000fc8000f8e020a */
[----:B------:R-:W-:Y:S01]  /*7b90*/  IMAD.IADD R10, R7, 0x1, R10 ;  /* 0x00000001070a7824 */ /* 0x000fe200078e020a */
[----:B------:R-:W-:Y:S06]  /*7ba0*/  @!P0 BRA `(.L_x_33) ;  /* 0x0000007800cc8947 */ /* 0x000fec0003800000 */
[----:B------:R-:W0:Y:S01]  /*7bb0*/  LDC.64 R12, c[0x0][0x5a8] ;  /* 0x00016a00ff0c7b82 */ /* 0x000e220000000a00 */
[----:B------:R-:W-:Y:S01]  /*7bc0*/  ULDC.64 UR4, c[0x0][0x5b8] ;  /* 0x00016e0000047ab9 */ /* 0x000fe20000000a00 */
[----:B------:R-:W-:Y:S01]  /*7bd0*/  ISETP.GE.AND P5, PT, R8, 0x1, PT ;  /* 0x000000010800780c */ /* 0x000fe20003fa6270 */
[----:B------:R-:W-:Y:S01]  /*7be0*/  IMAD.U32 R3, RZ, RZ, UR4 ;  /* 0x00000004ff037e24 */ /* 0x000fe2000f8e00ff */
[----:B------:R-:W-:Y:S01]  /*7bf0*/  UIMAD UR4, UR10, UR4, URZ ;  /* 0x000000040a0472a4 */ /* 0x000fe2000f8e023f */
[----:B------:R-:W-:Y:S01]  /*7c00*/  LOP3.LUT R234, R234, 0xfffffffb, RZ, 0xc0, !PT ;  /* 0xfffffffbeaea7812 */ /* 0x000fe200078ec0ff */
[----:B------:R-:W-:Y:S01]  /*7c10*/  BSSY B1, `(.L_x_34) ;  /* 0x0000014000017945 */ /* 0x000fe20003800000 */
[----:B------:R-:W-:Y:S01]  /*7c20*/  ISETP.LT.OR P1, PT, R0, 0x1, !P5 ;  /* 0x000000010000780c */ /* 0x000fe20006f21670 */
[----:B------:R-:W1:Y:S01]  /*7c30*/  LDC.64 R236, c[0x0][0x5b0] ;  /* 0x00016c00ffec7b82 */ /* 0x000e620000000a00 */
[----:B------:R-:W-:-:S06]  /*7c40*/  UIMAD UR4, UR48, UR5, UR4 ;  /* 0x00000005300472a4 */ /* 0x000fcc000f8e0204 */
[----:B------:R-:W-:Y:S01]  /*7c50*/  @P5 LOP3.LUT R234, R234, 0x4, RZ, 0xfc, !PT ;  /* 0x00000004eaea5812 */ /* 0x000fe200078efcff */
[----:B0-----:R-:W-:Y:S01]  /*7c60*/  IMAD.MOV.U32 R22, RZ, RZ, R12 ;  /* 0x000000ffff167224 */ /* 0x001fe200078e000c */
[----:B------:R0:W-:Y:S01]  /*7c70*/  STL.64 [R1+0x40], R12 ;  /* 0x0000400c01007387 */ /* 0x0001e20000100a00 */
[----:B------:R-:W-:Y:S02]  /*7c80*/  IMAD.MOV.U32 R23, RZ, RZ, R13 ;  /* 0x000000ffff177224 */ /* 0x000fe400078e000d */
[----:B-1----:R-:W-:-:S04]  /*7c90*/  IMAD R11, R236, UR7, RZ ;  /* 0x00000007ec0b7c24 */ /* 0x002fc8000f8e02ff */
[----:B------:R-:W-:Y:S02]  /*7ca0*/  IMAD R11, R9, R237, R11 ;  /* 0x000000ed090b7224 */ /* 0x000fe400078e020b */
[----:B0-----:R-:W-:-:S04]  /*7cb0*/  IMAD.WIDE.U32 R12, R3, UR48, R4 ;  /* 0x00000030030c7c25 */ /* 0x001fc8000f8e0004 */
[----:B------:R-:W-:Y:S01]  /*7cc0*/  VIADD R21, R13, UR4 ;  /* 0x000000040d157c36 */ /* 0x000fe20008000000 */
[----:B------:R0:W-:Y:S01]  /*7cd0*/  STL.64 [R1+0x58], R12 ;  /* 0x0000580c01007387 */ /* 0x0001e20000100a00 */
[----:B------:R-:W-:-:S04]  /*7ce0*/  IMAD.MOV.U32 R20, RZ, RZ, R12 ;  /* 0x000000ffff147224 */ /* 0x000fc800078e000c */
[----:B------:R-:W-:Y:S01]  /*7cf0*/  IMAD.WIDE.U32 R4, R9, R236, R20 ;  /* 0x000000ec09047225 */ /* 0x000fe200078e0014 */
[----:B------:R0:W-:Y:S02]  /*7d00*/  STL.64 [R1+0x48], R20 ;  /* 0x0000481401007387 */ /* 0x0001e40000100a00 */
[----:B------:R-:W-:-:S04]  /*7d10*/  IADD3 R232, P0, R4, R22, RZ ;  /* 0x0000001604e87210 */ /* 0x000fc80007f1e0ff */
[----:B------:R-:W-:Y:S01]  /*7d20*/  IADD3.X R233, R23, R5, R11, P0, !PT ;  /* 0x0000000517e97210 */ /* 0x000fe200007fe40b */
[----:B------:R-:W-:Y:S08]  /*7d30*/  @P1 BRA `(.L_x_35) ;  /* 0x0000000000041947 */ /* 0x000ff00003800000 */
[----:B------:R1:W5:Y:S02]  /*7d40*/  LDG.E.U8 R2, desc[UR56][R232.64] ;  /* 0x00000038e8027981 */ /* 0x000364000c1e1100 */
.L_x_35:
[----:B------:R-:W-:Y:S05]  /*7d50*/  BSYNC B1 ;  /* 0x0000000000017941 */ /* 0x000fea0003800000 */
.L_x_34:
[----:B------:R-:W2:Y:S01]  /*7d60*/  LDL.LU R14, [R1+0x20] ;  /* 0x00002000010e7983 */ /* 0x000ea20000300800 */
[----:B-----5:R-:W-:Y:S01]  /*7d70*/  LOP3.LUT R3, R2, 0xffff, RZ, 0xc0, !PT ;  /* 0x0000ffff02037812 */ /* 0x020fe200078ec0ff */
[----:B------:R-:W-:Y:S01]  /*7d80*/  ULDC.64 UR4, c[0x0][0x5c0] ;  /* 0x0001700000047ab9 */ /* 0x000fe20000000a00 */
[----:B------:R-:W-:Y:S01]  /*7d90*/  ISETP.LT.OR P2, PT, R0, 0x2, !P5 ;  /* 0x000000020000780c */ /* 0x000fe20006f41670 */
[----:B------:R-:W-:Y:S01]  /*7da0*/  BSSY B1, `(.L_x_36) ;  /* 0x000000b000017945 */ /* 0x000fe20003800000 */
[----:B------:R-:W-:Y:S02]  /*7db0*/  PRMT R3, R3, 0x8880, RZ ;  /* 0x0000888003037816 */ /* 0x000fe400000000ff */
[----:B------:R-:W-:-:S03]  /*7dc0*/  IADD3 R4, P0, R6, UR4, RZ ;  /* 0x0000000406047c10 */ /* 0x000fc6000ff1e0ff */
[----:B------:R-:W-:Y:S01]  /*7dd0*/  IMAD R3, R3, R17, RZ ;  /* 0x0000001103037224 */ /* 0x000fe200078e02ff */
[----:B------:R-:W-:-:S03]  /*7de0*/  IADD3.X R5, R10, UR5, RZ, P0, !PT ;  /* 0x000000050a057c10 */ /* 0x000fc600087fe4ff */
[----:B--2---:R-:W-:-:S05]  /*7df0*/  @!P1 IMAD R6, R14, R16, R3 ;  /* 0x000000100e069224 */ /* 0x004fca00078e0203 */
[----:B------:R2:W-:Y:S01]  /*7e00*/  @!P1 STG.E.U8 desc[UR56][R4.64], R6 ;  /* 0x0000000604009986 */ /* 0x0005e2000c101138 */
[----:B------:R-:W-:Y:S05]  /*7e10*/  @P2 BRA `(.L_x_37) ;  /* 0x00000000000c2947 */ /* 0x000fea0003800000 */
[----:B------:R-:W3:Y:S02]  /*7e20*/  LDG.E.U8 R2, desc[UR56][R232.64+0x1] ;  /* 0x00000138e8027981 */ /* 0x000ee4000c1e1100 */
[----:B---3--:R-:W-:-:S05]  /*7e30*/  PRMT R3, R2, 0x8880, RZ ;  /* 0x0000888002037816 */ /* 0x008fca00000000ff */
[----:B------:R-:W-:-:S07]  /*7e40*/  IMAD R3, R3, R17, RZ ;  /* 0x0000001103037224 */ /* 0x000fce00078e02ff */
.L_x_37:
[----:B------:R-:W-:Y:S05]  /*7e50*/  BSYNC B1 ;  /* 0x0000000000017941 */ /* 0x000fea0003800000 */
.L_x_36:
[----:B--2---:R-:W2:Y:S01]  /*7e60*/  LDL.LU R6, [R1+0x24] ;  /* 0x0000240001067983 */ /* 0x004ea20000300800 */
[C---:B------:R-:W-:Y:S01]  /*7e70*/  SHF.L.U64.HI R15, R236.reuse, 0x3, R237 ;  /* 0x00000003ec0f7819 */ /* 0x040fe200000102ed */
[----:B------:R-:W-:Y:S01]  /*7e80*/  IMAD.SHL.U32 R14, R236, 0x8, RZ ;  /* 0x00000008ec0e7824 */ /* 0x000fe200078e00ff */
[----:B------:R-:W-:Y:S01]  /*7e90*/  ISETP.GE.AND P6, PT, R8, 0x9, PT ;  /* 0x000000090800780c */ /* 0x000fe20003fc6270 */
[----:B------:R-:W-:Y:S03]  /*7ea0*/  BSSY B1, `(.L_x_38) ;  /* 0x000000f000017945 */ /* 0x000fe60003800000 */
[----:B------:R-:W-:Y:S01]  /*7eb0*/  STL.64 [R1+0x20], R14 ;  /* 0x0000200e01007387 */ /* 0x000fe20000100a00 */
[C---:B------:R-:W-:Y:S02]  /*7ec0*/  ISETP.LT.OR P4, PT, R0.reuse, 0x1, !P6 ;  /* 0x000000010000780c */ /* 0x040fe40007781670 */
[----:B------:R-:W-:-:S11]  /*7ed0*/  ISETP.LT.OR P0, PT, R0, 0x2, !P6 ;  /* 0x000000020000780c */ /* 0x000fd60007701670 */
[----:B------:R-:W-:Y:S01]  /*7ee0*/  @!P4 IADD3 R10, P3, R4, UR43, RZ ;  /* 0x0000002b040acc10 */ /* 0x000fe2000ff7e0ff */
[----:B--2---:R-:W-:-:S05]  /*7ef0*/  @!P2 IMAD R6, R6, R16, R3 ;  /* 0x000000100606a224 */ /* 0x004fca00078e0203 */
[----:B------:R2:W-:Y:S02]  /*7f00*/  @!P2 STG.E.U8 desc[UR56][R4.64+0x1], R6 ;  /* 0x000001060400a986 */ /* 0x0005e4000c101138 */
[----:B--2---:R-:W-:-:S04]  /*7f10*/  IMAD.WIDE.U32 R6, R9, R236, R14 ;  /* 0x000000ec09067225 */ /* 0x004fc800078e000e */
[----:B------:R-:W-:Y:S01]  /*7f20*/  IMAD.IADD R11, R11, 0x1, R7 ;  /* 0x000000010b0b7824 */ /* 0x000fe200078e0207 */
[----:B------:R-:W-:-:S04]  /*7f30*/  IADD3 R6, P1, P2, R12, R22, R6 ;  /* 0x000000160c067210 */ /* 0x000fc80007a3e006 */
[----:B------:R-:W-:Y:S01]  /*7f40*/  IADD3.X R7, R21, R23, R11, P1, P2 ;  /* 0x0000001715077210 */ /* 0x000fe20000fe440b */
[----:B------:R-:W-:Y:S08]  /*7f50*/  @P4 BRA `(.L_x_39) ;  /* 0x00000000000c4947 */ /* 0x000ff00003800000 */
[----:B------:R-:W2:Y:S02]  /*7f60*/  LDG.E.U8 R2, desc[UR56][R6.64] ;  /* 0x0000003806027981 */ /* 0x000ea4000c1e1100 */
[----:B--2---:R-:W-:-:S05]  /*7f70*/  PRMT R3, R2, 0x8880, RZ ;  /* 0x0000888002037816 */ /* 0x004fca00000000ff */
[----:B------:R-:W-:-:S07]  /*7f80*/  IMAD R3, R3, R17, RZ ;  /* 0x0000001103037224 */ /* 0x000fce00078e02ff */
.L_x_39:
[----:B------:R-:W-:Y:S05]  /*7f90*/  BSYNC B1 ;  /* 0x0000000000017941 */ /* 0x000fea0003800000 */
.L_x_38:
[----:B0-----:R-:W2:Y:S01]  /*7fa0*/  LDL.LU R12, [R1+0x28] ;  /* 0x00002800010c7983 */ /* 0x001ea20000300800 */
[----:B------:R-:W-:Y:S01]  /*7fb0*/  @!P4 IADD3.X R11, R5, UR42, RZ, P3, !PT ;  /* 0x0000002a050bcc10 */ /* 0x000fe20009ffe4ff */
[----:B------:R-:W-:Y:S01]  /*7fc0*/  BSSY B1, `(.L_x_40) ;  /* 0x000000b000017945 */ /* 0x000fe20003800000 */
[C---:B------:R-:W-:Y:S02]  /*7fd0*/  ISETP.LT.OR P2, PT, R0.reuse, 0x9, !P5 ;  /* 0x000000090000780c */ /* 0x040fe40006f41670 */
[C---:B------:R-:W-:Y:S02]  /*7fe0*/  ISETP.LT.OR P3, PT, R0.reuse, 0xa, !P5 ;  /* 0x0000000a0000780c */ /* 0x040fe40006f61670 */
[----:B------:R-:W-:Y:S01]  /*7ff0*/  ISETP.LT.OR P1, PT, R0, 0x9, !P6 ;  /* 0x000000090000780c */ /* 0x000fe20007721670 */
[----:B--2---:R-:W-:-:S05]  /*8000*/  @!P4 IMAD R12, R12, R16, R3 ;  /* 0x000000100c0cc224 */ /* 0x004fca00078e0203 */
[----:B------:R0:W-:Y:S02]  /*8010*/  @!P4 STG.E.U8 desc[UR56][R10.64], R12 ;  /* 0x0000000c0a00c986 */ /* 0x0001e4000c101138 */
[----:B0-----:R-:W-:Y:S01]  /*8020*/  @!P0 IADD3 R10, P4, R4, UR43, RZ ;  /* 0x0000002b040a8c10 */ /* 0x001fe2000ff9e0ff */
[----:B------:R-:W-:-:S12]  /*8030*/  @P0 BRA `(.L_x_41) ;  /* 0x00000000000c0947 */ /* 0x000fd80003800000 */
[----:B------:R-:W2:Y:S02]  /*8040*/  LDG.E.U8 R2, desc[UR56][R6.64+0x1] ;  /* 0x0000013806027981 */ /* 0x000ea4000c1e1100 */
[----:B--2---:R-:W-:-:S05]  /*8050*/  PRMT R3, R2, 0x8880, RZ ;  /* 0x0000888002037816 */ /* 0x004fca00000000ff */
[----:B------:R-:W-:-:S07]  /*8060*/  IMAD R3, R3, R17, RZ ;  /* 0x0000001103037224 */ /* 0x000fce00078e02ff */
.L_x_41:
[----:B------:R-:W-:Y:S05]  /*8070*/  BSYNC B1 ;  /* 0x0000000000017941 */ /* 0x000fea0003800000 */
.L_x_40:
[----:B------:R-:W2:Y:S01]  /*8080*/  LDL.LU R12, [R1+0x2c] ;  /* 0x00002c00010c7983 */ /* 0x000ea20000300800 */
[----:B------:R-:W-:Y:S01]  /*8090*/  @!P0 IADD3.X R11, R5, UR42, RZ, P4, !PT ;  /* 0x0000002a050b8c10 */ /* 0x000fe2000a7fe4ff */
[----:B------:R-:W-:Y:S01]  /*80a0*/  BSSY B1, `(.L_x_42) ;  /* 0x0000007000017945 */ /* 0x000fe20003800000 */
[----:B--2---:R-:W-:-:S05]  /*80b0*/  @!P0 IMAD R12, R12, R16, R3 ;  /* 0x000000100c0c8224 */ /* 0x004fca00078e0203 */
[----:B------:R0:W-:Y:S01]  /*80c0*/  @!P0 STG.E.U8 desc[UR56][R10.64+0x1], R12 ;  /* 0x0000010c0a008986 */ /* 0x0001e2000c101138 */
[----:B------:R-:W-:Y:S05]  /*80d0*/  @P2 BRA `(.L_x_43) ;  /* 0x00000000000c2947 */ /* 0x000fea0003800000 */
[----:B------:R-:W2:Y:S02]  /*80e0*/  LDG.E.U8 R2, desc[UR56][R232.64+0x8] ;  /* 0x00000838e8027981 */ /* 0x000ea4000c1e1100 */
[----:B--2---:R-:W-:-:S05]  /*80f0*/  PRMT R3, R2, 0x8880, RZ ;  /* 0x0000888002037816 */ /* 0x004fca00000000ff */
[----:B------:R-:W-:-:S07]  /*8100*/  IMAD R3, R3, R17, RZ ;  /* 0x0000001103037224 */ /* 0x000fce00078e02ff */
.L_x_43:
[----:B------:R-:W-:Y:S05]  /*8110*/  BSYNC B1 ;  /* 0x0000000000017941 */ /* 0x000fea0003800000 */
.L_x_42:
[----:B0-----:R-:W2:Y:S01]  /*8120*/  LDL.LU R10, [R1+0x30] ;  /* 0x00003000010a7983 */ /* 0x001ea20000300800 */
[----:B------:R-:W-:Y:S01]  /*8130*/  BSSY B1, `(.L_x_44) ;  /* 0x0000007000017945 */ /* 0x000fe20003800000 */
[----:B--2---:R-:W-:-:S05]  /*8140*/  @!P2 IMAD R10, R10, R16, R3 ;  /* 0x000000100a0aa224 */ /* 0x004fca00078e0203 */
[----:B------:R0:W-:Y:S01]  /*8150*/  @!P2 STG.E.U8 desc[UR56][R4.64+0x8], R10 ;  /* 0x0000080a0400a986 */ /* 0x0001e2000c101138 */
[----:B------:R-:W-:Y:S05]  /*8160*/  @P3 BRA `(.L_x_45) ;  /* 0x00000000000c3947 */ /* 0x000fea0003800000 */
[----:B------:R-:W2:Y:S02]  /*8170*/  LDG.E.U8 R2, desc[UR56][R232.64+0x9] ;  /* 0x00000938e8027981 */ /* 0x000ea4000c1e1100 */
[----:B--2---:R-:W-:-:S05]  /*8180*/  PRMT R3, R2, 0x8880, RZ ;  /* 0x0000888002037816 */ /* 0x004fca00000000ff */
[----:B------:R-:W-:-:S07]  /*8190*/  IMAD R3, R3, R17, RZ ;  /* 0x0000001103037224 */ /* 0x000fce00078e02ff */
.L_x_45:
[----:B------:R-:W-:Y:S05]  /*81a0*/  BSYNC B1 ;  /* 0x0000000000017941 */ /* 0x000fea0003800000 */
.L_x_44:
[----:B0-----:R-:W2:Y:S01]  /*81b0*/  LDL.LU R10, [R1+0x34] ;  /* 0x00003400010a7983 */ /* 0x001ea20000300800 */
[----:B------:R-:W-:Y:S01]  /*81c0*/  BSSY B1, `(.L_x_46) ;  /* 0x0000009000017945 */ /* 0x000fe20003800000 */
        /* <DEDUP_REMOVED lines=8> */
.L_x_47:
[----:B------:R-:W-:Y:S05]  /*8250*/  BSYNC B1 ;  /* 0x0000000000017941 */ /* 0x000fea0003800000 */
.L_x_46:
[----:B------:R-:W2:Y:S01]  /*8260*/  LDL.LU R12, [R1+0x38] ;  /* 0x00003800010c7983 */ /* 0x000ea20000300800 */
[----:B------:R-:W-:Y:S01]  /*8270*/  @!P1 IADD3.X R11, R5, UR42, RZ, P2, !PT ;  /* 0x0000002a050b9c10 */ /* 0x000fe200097fe4ff */
[----:B------:R-:W-:Y:S01]  /*8280*/  BSSY B1, `(.L_x_48) ;  /* 0x0000008000017945 */ /* 0x000fe20003800000 */
[----:B--2---:R-:W-:-:S05]  /*8290*/  @!P1 IMAD R12, R12, R16, R3 ;  /* 0x000000100c0c9224 */ /* 0x004fca00078e0203 */
[----:B------:R0:W-:Y:S02]  /*82a0*/  @!P1 STG.E.U8 desc[UR56][R10.64+0x8], R12 ;  /* 0x0000080c0a009986 */ /* 0x0001e4000c101138 */
[----:B0-----:R-:W-:Y:S01]  /*82b0*/  @!P0 IADD3 R10, P1, R4, UR43, RZ ;  /* 0x0000002b040a8c10 */ /* 0x001fe2000ff3e0ff */
[----:B------:R-:W-:-:S12]  /*82c0*/  @P0 BRA `(.L_x_49) ;  /* 0x00000000000c0947 */ /* 0x000fd80003800000 */
[----:B------:R-:W2:Y:S02]  /*82d0*/  LDG.E.U8 R2, desc[UR56][R6.64+0x9] ;  /* 0x0000093806027981 */ /* 0x000ea4000c1e1100 */
[----:B--2---:R-:W-:-:S05]  /*82e0*/  PRMT R3, R2, 0x8880, RZ ;  /* 0x0000888002037816 */ /* 0x004fca00000000ff */
[----:B------:R-:W-:-:S07]  /*82f0*/  IMAD R3, R3, R17, RZ ;  /* 0x0000001103037224 */ /* 0x000fce00078e02ff */
.L_x_49:
[----:B------:R-:W-:Y:S05]  /*8300*/  BSYNC B1 ;  /* 0x0000000000017941 */ /* 0x000fea0003800000 */
.L_x_48:
[----:B------:R-:W2:Y:S01]  /*8310*/  LDL.LU R12, [R1+0x3c] ;  /* 0x00003c00010c7983 */ /* 0x000ea20000300800 */
[----:B------:R-:W-:Y:S01]  /*8320*/  @!P0 IADD3.X R11, R5, UR42, RZ, P1, !PT ;  /* 0x0000002a050b8c10 */ /* 0x000fe20008ffe4ff */
[----:B------:R-:W-:Y:S01]  /*8330*/  BSSY B1, `(.L_x_50) ;  /* 0x0000014000017945 */ /* 0x000fe20003800000 */
[----:B------:R-:W-:Y:S02]  /*8340*/  ISETP.GE.AND P4, PT, R8, 0x81, PT ;  /* 0x000000810800780c */ /* 0x000fe40003f86270 */
[----:B------:R-:W-:Y:S02]  /*8350*/  LOP3.LUT R234, R234, 0xfffffff7, RZ, 0xc0, !PT ;  /* 0xfffffff7eaea7812 */ /* 0x000fe400078ec0ff */
[C---:B------:R-:W-:Y:S02]  /*8360*/  ISETP.LT.OR P1, PT, R0.reuse, 0x1, !P4 ;  /* 0x000000010000780c */ /* 0x040fe40006721670 */
[----:B------:R-:W-:-:S07]  /*8370*/  ISETP.LT.OR P2, PT, R0, 0x2, !P4 ;  /* 0x000000020000780c */ /* 0x000fce0006741670 */
[----:B------:R-:W-:Y:S01]  /*8380*/  @P4 LOP3.LUT R234, R234, 0x8, RZ, 0xfc, !PT ;  /* 0x00000008eaea4812 */ /* 0x000fe200078efcff */
[----:B--2---:R-:W-:-:S05]  /*8390*/  @!P0 IMAD R12, R12, R16, R3 ;  /* 0x000000100c0c8224 */ /* 0x004fca00078e0203 */
[----:B------:R0:W-:Y:S01]  /*83a0*/  @!P0 STG.E.U8 desc[UR56][R10.64+0x9], R12 ;  /* 0x0000090c0a008986 */ /* 0x0001e2000c101138 */
[----:B------:R-:W-:-:S05]  /*83b0*/  IADD3 R14, P0, R9, 0x80, RZ ;  /* 0x00000080090e7810 */ /* 0x000fca0007f1e0ff */
[----:B0-----:R-:W-:-:S04]  /*83c0*/  IMAD.X R10, RZ, RZ, UR7, P0 ;  /* 0x00000007ff0a7e24 */ /* 0x001fc800080e06ff */
[-C--:B------:R-:W-:Y:S02]  /*83d0*/  IMAD R18, R10, R236.reuse, RZ ;  /* 0x000000ec0a127224 */ /* 0x080fe400078e02ff */
[----:B------:R-:W-:-:S04]  /*83e0*/  IMAD.WIDE.U32 R10, R14, R236, R20 ;  /* 0x000000ec0e0a7225 */ /* 0x000fc800078e0014 */
[----:B------:R-:W-:Y:S01]  /*83f0*/  IMAD R18, R14, R237, R18 ;  /* 0x000000ed0e127224 */ /* 0x000fe200078e0212 */
[----:B------:R-:W-:-:S04]  /*8400*/  IADD3 R12, P0, R10, R22, RZ ;  /* 0x000000160a0c7210 */ /* 0x000fc80007f1e0ff */
[----:B------:R-:W-:Y:S02]  /*8410*/  IADD3.X R13, R23, R11, R18, P0, !PT ;  /* 0x0000000b170d7210 */ /* 0x000fe400007fe412 */
[----:B------:R-:W-:Y:S01]  /*8420*/  IADD3 R10, P0, R4, UR39, RZ ;  /* 0x00000027040a7c10 */ /* 0x000fe2000ff1e0ff */
[----:B------:R-:W-:-:S12]  /*8430*/  @P1 BRA `(.L_x_51) ;  /* 0x00000000000c1947 */ /* 0x000fd80003800000 */
[----:B------:R-:W2:Y:S02]  /*8440*/  LDG.E.U8 R2, desc[UR56][R12.64] ;  /* 0x000000380c027981 */ /* 0x000ea4000c1e1100 */
[----:B--2---:R-:W-:-:S05]  /*8450*/  PRMT R3, R2, 0x8880, RZ ;  /* 0x0000888002037816 */ /* 0x004fca00000000ff */
[----:B------:R-:W-:-:S07]  /*8460*/  IMAD R3, R3, R17, RZ ;  /* 0x0000001103037224 */ /* 0x000fce00078e02ff */
.L_x_51:
[----:B------:R-:W-:Y:S05]  /*8470*/  BSYNC B1 ;  /* 0x0000000000017941 */ /* 0x000fea0003800000 */
.L_x_50:
[----:B------:R-:W2:Y:S01]  /*8480*/  LDL.LU R15, [R1] ;  /* 0x00000000010f7983 */ /* 0x000ea20000300800 */
[----:B------:R-:W-:Y:S01]  /*8490*/  IADD3.X R11, R5, UR38, RZ, P0, !PT ;  /* 0x00000026050b7c10 */ /* 0x000fe200087fe4ff */
[----:B------:R-:W-:Y:S01]  /*84a0*/  BSSY B1, `(.L_x_52) ;  /* 0x0000007000017945 */ /* 0x000fe20003800000 */
[----:B--2---:R-:W-:-:S05]  /*84b0*/  @!P1 IMAD R15, R15, R16, R3 ;  /* 0x000000100f0f9224 */ /* 0x004fca00078e0203 */
[----:B------:R0:W-:Y:S01]  /*84c0*/  @!P1 STG.E.U8 desc[UR56][R10.64], R15 ;  /* 0x0000000f0a009986 */ /* 0x0001e2000c101138 */
[----:B------:R-:W-:Y:S05]  /*84d0*/  @P2 BRA `(.L_x_53) ;  /* 0x00000000000c2947 */ /* 0x000fea0003800000 */
[----:B------:R-:W2:Y:S02]  /*84e0*/  LDG.E.U8 R2, desc[UR56][R12.64+0x1] ;  /* 0x000001380c027981 */ /* 0x000ea4000c1e1100 */
[----:B--2---:R-:W-:-:S05]  /*84f0*/  PRMT R3, R2, 0x8880, RZ ;  /* 0x0000888002037816 */ /* 0x004fca00000000ff */
[----:B------:R-:W-:-:S07]  /*8500*/  IMAD R3, R3, R17, RZ ;  /* 0x0000001103037224 */ /* 0x000fce00078e02ff */
.L_x_53:
[----:B------:R-:W-:Y:S05]  /*8510*/  BSYNC B1 ;  /* 0x0000000000017941 */ /* 0x000fea0003800000 */
.L_x_52:
[----:B0-----:R-:W2:Y:S04]  /*8520*/  LDL.LU R15, [R1+0x4] ;  /* 0x00000400010f7983 */ /* 0x001ea80000300800 */
[----:B------:R0:W-:Y:S04]  /*8530*/  STL.64 [R1+0x70], R6 ;  /* 0x0000700601007387 */ /* 0x0001e80000100a00 */
[----:B0-----:R-:W3:Y:S04]  /*8540*/  LDL.64 R6, [R1+0x20] ;  /* 0x0000200001067983 */ /* 0x001ee80000100a00 */
[----:B------:R0:W-:Y:S04]  /*8550*/  STL.64 [R1+0x68], R4 ;  /* 0x0000680401007387 */ /* 0x0001e80000100a00 */
[----:B0-----:R-:W4:Y:S01]  /*8560*/  LDL.64 R4, [R1+0x58] ;  /* 0x0000580001047983 */ /* 0x001f220000100a00 */
[----:B------:R-:W-:-:S04]  /*8570*/  ISETP.GE.AND P3, PT, R8, 0x89, PT ;  /* 0x000000890800780c */ /* 0x000fc80003f66270 */
[----:B------:R-:W-:Y:S01]  /*8580*/  ISETP.LT.OR P0, PT, R0, 0x1, !P3 ;  /* 0x000000010000780c */ /* 0x000fe20005f01670 */
[----:B--2---:R-:W-:-:S05]  /*8590*/  @!P2 IMAD R15, R15, R16, R3 ;  /* 0x000000100f0fa224 */ /* 0x004fca00078e0203 */
[----:B------:R3:W-:Y:S02]  /*85a0*/  @!P2 STG.E.U8 desc[UR56][R10.64+0x1], R15 ;  /* 0x0000010f0a00a986 */ /* 0x0007e4000c101138 */
[----:B---3--:R-:W-:Y:S02]  /*85b0*/  IMAD.WIDE.U32 R14, R14, R236, R6 ;  /* 0x000000ec0e0e7225 */ /* 0x008fe400078e0006 */
[----:B------:R0:W5:Y:S02]  /*85c0*/  LDL.LU.64 R6, [R1+0x70] ;  /* 0x0000700001067983 */ /* 0x0001640000300a00 */
[----:B------:R-:W-:Y:S01]  /*85d0*/  IMAD.IADD R18, R18, 0x1, R15 ;  /* 0x0000000112127824 */ /* 0x000fe200078e020f */
[----:B----4-:R-:W-:Y:S02]  /*85e0*/  IADD3 R14, P1, P2, R4, R22, R14 ;  /* 0x00000016040e7210 */ /* 0x010fe40007a3e00e */
[----:B------:R0:W5:Y:S01]  /*85f0*/  LDL.LU.64 R4, [R1+0x68] ;  /* 0x0000680001047983 */ /* 0x0001620000300a00 */
[----:B------:R-:W-:Y:S01]  /*8600*/  BSSY B1, `(.L_x_54) ;  /* 0x0000008000017945 */ /* 0x000fe20003800000 */
[----:B------:R-:W-:-:S02]  /*8610*/  IADD3.X R15, R21, R23, R18, P1, P2 ;  /* 0x00000017150f7210 */ /* 0x000fc40000fe4412 */
[----:B------:R-:W-:Y:S02]  /*8620*/  ISETP.LT.OR P1, PT, R0, 0x2, !P3 ;  /* 0x000000020000780c */ /* 0x000fe40005f21670 */
[----:B------:R-:W-:Y:S01]  /*8630*/  @!P0 IADD3 R18, P2, R10, UR43, RZ ;  /* 0x0000002b0a128c10 */ /* 0x000fe2000ff5e0ff */
[----:B------:R-:W-:-:S12]  /*8640*/  @P0 BRA `(.L_x_55) ;  /* 0x00000000000c0947 */ /* 0x000fd80003800000 */
[----:B------:R-:W2:Y:S02]  /*8650*/  LDG.E.U8 R2, desc[UR56][R14.64] ;  /* 0x000000380e027981 */ /* 0x000ea4000c1e1100 */
[----:B--2---:R-:W-:-:S05]  /*8660*/  PRMT R3, R2, 0x8880, RZ ;  /* 0x0000888002037816 */ /* 0x004fca00000000ff */
[----:B------:R-:W-:-:S07]  /*8670*/  IMAD R3, R3, R17, RZ ;  /* 0x0000001103037224 */ /* 0x000fce00078e02ff */
.L_x_55:
[----:B------:R-:W-:Y:S05]  /*8680*/  BSYNC B1 ;  /* 0x0000000000017941 */ /* 0x000fea0003800000 */
.L_x_54:
[----:B------:R-:W2:Y:S01]  /*8690*/  LDL.LU R20, [R1+0x8] ;  /* 0x0000080001147983 */ /* 0x000ea20000300800 */
[----:B------:R-:W-:Y:S01]  /*86a0*/  @!P0 IADD3.X R19, R11, UR42, RZ, P2, !PT ;  /* 0x0000002a0b138c10 */ /* 0x000fe200097fe4ff */
[----:B------:R-:W-:Y:S01]  /*86b0*/  BSSY B1, `(.L_x_56) ;  /* 0x0000008000017945 */ /* 0x000fe20003800000 */
[----:B--2---:R-:W-:-:S05]  /*86c0*/  @!P0 IMAD R20, R20, R16, R3 ;  /* 0x0000001014148224 */ /* 0x004fca00078e0203 */
[----:B------:R2:W-:Y:S02]  /*86d0*/  @!P0 STG.E.U8 desc[UR56][R18.64], R20 ;  /* 0x0000001412008986 */ /* 0x0005e4000c101138 */
[----:B--2---:R-:W-:Y:S01]  /*86e0*/  @!P1 IADD3 R18, P0, R10, UR43, RZ ;  /* 0x0000002b0a129c10 */ /* 0x004fe2000ff1e0ff */
[----:B------:R-:W-:-:S12]  /*86f0*/  @P1 BRA `(.L_x_57) ;  /* 0x00000000000c1947 */ /* 0x000fd80003800000 */
[----:B------:R-:W2:Y:S02]  /*8700*/  LDG.E.U8 R2, desc[UR56][R14.64+0x1] ;  /* 0x000001380e027981 */ /* 0x000ea4000c1e1100 */
[----:B--2---:R-:W-:-:S05]  /*8710*/  PRMT R3, R2, 0x8880, RZ ;  /* 0x0000888002037816 */ /* 0x004fca00000000ff */
[----:B------:R-:W-:-:S07]  /*8720*/  IMAD R3, R3, R17, RZ ;  /* 0x0000001103037224 */ /* 0x000fce00078e02ff */
.L_x_57:
[----:B------:R-:W-:Y:S05]  /*8730*/  BSYNC B1 ;  /* 0x0000000000017941 */ /* 0x000fea0003800000 */
.L_x_56:
[----:B------:R-:W2:Y:S01]  /*8740*/  LDL.LU R20, [R1+0xc] ;  /* 0x00000c0001147983 */ /* 0x000ea20000300800 */
[----:B------:R-:W-:Y:S01]  /*8750*/  @!P1 IADD3.X R19, R11, UR42, RZ, P0, !PT ;  /* 0x0000002a0b139c10 */ /* 0x000fe200087fe4ff */
[----:B------:R-:W-:Y:S01]  /*8760*/  BSSY B1, `(.L_x_58) ;  /* 0x000000a000017945 */ /* 0x000fe20003800000 */
[C---:B------:R-:W-:Y:S02]  /*8770*/  ISETP.LT.OR P2, PT, R0.reuse, 0xa, !P4 ;  /* 0x0000000a0000780c */ /* 0x040fe40006741670 */
[----:B------:R-:W-:Y:S01]  /*8780*/  ISETP.LT.OR P0, PT, R0, 0x9, !P3 ;  /* 0x000000090000780c */ /* 0x000fe20005f01670 */
[----:B--2---:R-:W-:-:S05]  /*8790*/  @!P1 IMAD R20, R20, R16, R3 ;  /* 0x0000001014149224 */ /* 0x004fca00078e0203 */
[----:B------:R2:W-:Y:S01]  /*87a0*/  @!P1 STG.E.U8 desc[UR56][R18.64+0x1], R20 ;  /* 0x0000011412009986 */ /* 0x0005e2000c101138 */
[----:B------:R-:W-:-:S13]  /*87b0*/  ISETP.LT.OR P1, PT, R0, 0x9, !P4 ;  /* 0x000000090000780c */ /* 0x000fda0006721670 */
[----:B--2---:R-:W-:Y:S05]  /*87c0*/  @P1 BRA `(.L_x_59) ;  /* 0x00000000000c1947 */ /* 0x004fea0003800000 */
[----:B------:R-:W2:Y:S02]  /*87d0*/  LDG.E.U8 R2, desc[UR56][R12.64+0x8] ;  /* 0x000008380c027981 */ /* 0x000ea4000c1e1100 */
[----:B--2---:R-:W-:-:S05]  /*87e0*/  PRMT R3, R2, 0x8880, RZ ;  /* 0x0000888002037816 */ /* 0x004fca00000000ff */
[----:B------:R-:W-:-:S07]  /*87f0*/  IMAD R3, R3, R17, RZ ;  /* 0x0000001103037224 */ /* 0x000fce00078e02ff */
.L_x_59:
[----:B------:R-:W-:Y:S05]  /*8800*/  BSYNC B1 ;  /* 0x0000000000017941 */ /* 0x000fea0003800000 */
.L_x_58:
[----:B------:R-:W2:Y:S01]  /*8810*/  LDL.LU R18, [R1+0x10] ;  /* 0x0000100001127983 */ /* 0x000ea20000300800 */
[----:B------:R-:W-:Y:S01]  /*8820*/  BSSY B1, `(.L_x_60) ;  /* 0x0000007000017945 */ /* 0x000fe20003800000 */
[----:B--2---:R-:W-:-:S05]  /*8830*/  @!P1 IMAD R18, R18, R16, R3 ;  /* 0x0000001012129224 */ /* 0x004fca00078e0203 */
[----:B------:R2:W-:Y:S01]  /*8840*/  @!P1 STG.E.U8 desc[UR56][R10.64+0x8], R18 ;  /* 0x000008120a009986 */ /* 0x0005e2000c101138 */
[----:B------:R-:W-:Y:S05]  /*8850*/  @P2 BRA `(.L_x_61) ;  /* 0x00000000000c2947 */ /* 0x000fea0003800000 */
[----:B------:R-:W3:Y:S02]  /*8860*/  LDG.E.U8 R2, desc[UR56][R12.64+0x9] ;  /* 0x000009380c027981 */ /* 0x000ee4000c1e1100 */
[----:B---3--:R-:W-:-:S05]  /*8870*/  PRMT R3, R2, 0x8880, RZ ;  /* 0x0000888002037816 */ /* 0x008fca00000000ff */
[----:B------:R-:W-:-:S07]  /*8880*/  IMAD R3, R3, R17, RZ ;  /* 0x0000001103037224 */ /* 0x000fce00078e02ff */
.L_x_61:
[----:B------:R-:W-:Y:S05]  /*8890*/  BSYNC B1 ;  /* 0x0000000000017941 */ /* 0x000fea0003800000 */
.L_x_60:
[----:B--2---:R-:W2:Y:S01]  /*88a0*/  LDL.LU R18, [R1+0x14] ;  /* 0x0000140001127983 */ /* 0x004ea20000300800 */
[----:B------:R-:W-:Y:S01]  /*88b0*/  BSSY B1, `(.L_x_62) ;  /* 0x0000009000017945 */ /* 0x000fe20003800000 */
[----:B------:R-:W-:Y:S01]  /*88c0*/  ISETP.LT.OR P1, PT, R0, 0xa, !P3 ;  /* 0x0000000a0000780c */ /* 0x000fe20005f21670 */
[----:B--2---:R-:W-:-:S05]  /*88d0*/  @!P2 IMAD R18, R18, R16, R3 ;  /* 0x000000101212a224 */ /* 0x004fca00078e0203 */
[----:B------:R2:W-:Y:S02]  /*88e0*/  @!P2 STG.E.U8 desc[UR56][R10.64+0x9], R18 ;  /* 0x000009120a00a986 */ /* 0x0005e4000c101138 */
[----:B--2---:R-:W-:Y:S01]  /*88f0*/  @!P0 IADD3 R18, P2, R10, UR43, RZ ;  /* 0x0000002b0a128c10 */ /* 0x004fe2000ff5e0ff */
[----:B------:R-:W-:-:S12]  /*8900*/  @P0 BRA `(.L_x_63) ;  /* 0x00000000000c0947 */ /* 0x000fd80003800000 */
[----:B------:R-:W2:Y:S02]  /*8910*/  LDG.E.U8 R2, desc[UR56][R14.64+0x8] ;  /* 0x000008380e027981 */ /* 0x000ea4000c1e1100 */
[----:B--2---:R-:W-:-:S05]  /*8920*/  PRMT R3, R2, 0x8880, RZ ;  /* 0x0000888002037816 */ /* 0x004fca00000000ff */
[----:B------:R-:W-:-:S07]  /*8930*/  IMAD R3, R3, R17, RZ ;  /* 0x0000001103037224 */ /* 0x000fce00078e02ff */
.L_x_63:
[----:B------:R-:W-:Y:S05]  /*8940*/  BSYNC B1 ;  /* 0x0000000000017941 */ /* 0x000fea0003800000 */
.L_x_62:
        /* <DEDUP_REMOVED lines=10> */
.L_x_65:
[----:B------:R-:W-:Y:S05]  /*89f0*/  BSYNC B1 ;  /* 0x0000000000017941 */ /* 0x000fea0003800000 */
.L_x_64:
[----:B------:R-:W2:Y:S01]  /*8a00*/  LDL.LU R20, [R1+0x1c] ;  /* 0x00001c0001147983 */ /* 0x000ea20000300800 */
[----:B------:R-:W-:Y:S02]  /*8a10*/  @!P1 IADD3.X R19, R11, UR42, RZ, P0, !PT ;  /* 0x0000002a0b139c10 */ /* 0x000fe400087fe4ff */
[----:B------:R-:W-:Y:S01]  /*8a20*/  IADD3 R22, P0, R9, 0x100, RZ ;  /* 0x0000010009167810 */ /* 0x000fe20007f1e0ff */
[----:B--2---:R-:W-:-:S05]  /*8a30*/  @!P1 IMAD R20, R20, R16, R3 ;  /* 0x0000001014149224 */ /* 0x004fca00078e0203 */
[----:B------:R2:W-:Y:S02]  /*8a40*/  @!P1 STG.E.U8 desc[UR56][R18.64+0x9], R20 ;  /* 0x0000091412009986 */ /* 0x0005e4000c101138 */
[----:B--2---:R-:W-:Y:S02]  /*8a50*/  IMAD.X R18, RZ, RZ, UR7, P0 ;  /* 0x00000007ff127e24 */ /* 0x004fe400080e06ff */
[----:B------:R-:W2:Y:S01]  /*8a60*/  LDL R20, [R1+0x40] ;  /* 0x0000400001147983 */ /* 0x000ea20000100800 */
[----:B------:R-:W-:Y:S01]  /*8a70*/  ISETP.GE.AND P4, PT, R8, 0x101, PT ;  /* 0x000001010800780c */ /* 0x000fe20003f86270 */
[----:B------:R-:W-:-:S04]  /*8a80*/  IMAD R18, R18, R236, RZ ;  /* 0x000000ec12127224 */ /* 0x000fc800078e02ff */
[----:B------:R-:W-:Y:S02]  /*8a90*/  IMAD R235, R22, R237, R18 ;  /* 0x000000ed16eb7224 */ /* 0x000fe400078e0212 */
[----:B------:R-:W3:Y:S01]  /*8aa0*/  LDL.64 R18, [R1+0x48] ;  /* 0x0000480001127983 */ /* 0x000ee20000100a00 */
[----:B------:R-:W-:Y:S01]  /*8ab0*/  IMAD.U32 R21, RZ, RZ, UR40 ;  /* 0x00000028ff157e24 */ /* 0x000fe2000f8e00ff */
[----:B------:R-:W-:Y:S01]  /*8ac0*/  LOP3.LUT R234, R234, 0xfffffffd, RZ, 0xc0, !PT ;  /* 0xfffffffdeaea7812 */ /* 0x000fe200078ec0ff */
[----:B------:R-:W-:Y:S03]  /*8ad0*/  BSSY B1, `(.L_x_66) ;  /* 0x000000d000017945 */ /* 0x000fe60003800000 */
[----:B------:R-:W-:Y:S01]  /*8ae0*/  @P4 LOP3.LUT R234, R234, 0x2, RZ, 0xfc, !PT ;  /* 0x00000002eaea4812 */ /* 0x000fe200078efcff */
[----:B---3--:R-:W-:-:S03]  /*8af0*/  IMAD.WIDE.U32 R18, R22, R236, R18 ;  /* 0x000000ec16127225 */ /* 0x008fc600078e0012 */
[----:B--2---:R-:W-:Y:S02]  /*8b00*/  IADD3 R20, P1, R18, R20, RZ ;  /* 0x0000001412147210 */ /* 0x004fe40007f3e0ff */
[----:B-----5:R-:W-:Y:S02]  /*8b10*/  LEA R18, P0, R21, R4, 0x8 ;  /* 0x0000000415127211 */ /* 0x020fe400078040ff */
[----:B------:R-:W-:Y:S02]  /*8b20*/  IADD3.X R21, R23, R19, R235, P1, !PT ;  /* 0x0000001317157210 */ /* 0x000fe40000ffe4eb */
[C---:B------:R-:W-:Y:S02]  /*8b30*/  ISETP.LT.OR P1, PT, R0.reuse, 0x1, !P4 ;  /* 0x000000010000780c */ /* 0x040fe40006721670 */
[----:B------:R-:W-:Y:S02]  /*8b40*/  IADD3.X R19, R5, UR41, RZ, P0, !PT ;  /* 0x0000002905137c10 */ /* 0x000fe400087fe4ff */
[----:B------:R-:W-:-:S09]  /*8b50*/  ISETP.LT.OR P0, PT, R0, 0x2, !P4 ;  /* 0x000000020000780c */ /* 0x000fd20006701670 */
[----:B------:R-:W-:Y:S05]  /*8b60*/  @P1 BRA `(.L_x_67) ;  /* 0x00000000000c1947 */ /* 0x000fea0003800000 */
[----:B------:R-:W2:Y:S02]  /*8b70*/  LDG.E.U8 R2, desc[UR56][R20.64] ;  /* 0x0000003814027981 */ /* 0x000ea4000c1e1100 */
[----:B--2---:R-:W-:-:S05]  /*8b80*/  PRMT R3, R2, 0x8880, RZ ;  /* 0x0000888002037816 */ /* 0x004fca00000000ff */
[----:B------:R-:W-:-:S07]  /*8b90*/  IMAD R3, R3, R17, RZ ;  /* 0x0000001103037224 */ /* 0x000fce00078e02ff */
.L_x_67:
[----:B------:R-:W-:Y:S05]  /*8ba0*/  BSYNC B1 ;  /* 0x0000000000017941 */ /* 0x000fea0003800000 */
.L_x_66:
[----:B------:R-:W-:Y:S01]  /*8bb0*/  @!P1 IMAD R224, R224, R16, R3 ;  /* 0x00000010e0e09224 */ /* 0x000fe200078e0203 */
[----:B------:R-:W-:Y:S04]  /*8bc0*/  BSSY B1, `(.L_x_68) ;  /* 0x0000006000017945 */ /* 0x000fe80003800000 */
[----:B------:R2:W-:Y:S01]  /*8bd0*/  @!P1 STG.E.U8 desc[UR56][R18.64], R224 ;  /* 0x000000e012009986 */ /* 0x0005e2000c101138 */
[----:B------:R-:W-:Y:S05]  /*8be0*/  @P0 BRA `(.L_x_69) ;  /* 0x00000000000c0947 */ /* 0x000fea0003800000 */
[----:B------:R-:W3:Y:S02]  /*8bf0*/  LDG.E.U8 R2, desc[UR56][R20.64+0x1] ;  /* 0x0000013814027981 */ /* 0x000ee4000c1e1100 */
[----:B---3--:R-:W-:-:S05]  /*8c00*/  PRMT R3, R2, 0x8880, RZ ;  /* 0x0000888002037816 */ /* 0x008fca00000000ff */
[----:B------:R-:W-:-:S07]  /*8c10*/  IMAD R3, R3, R17, RZ ;  /* 0x0000001103037224 */ /* 0x000fce00078e02ff */
.L_x_69:
[----:B------:R-:W-:Y:S05]  /*8c20*/  BSYNC B1 ;  /* 0x0000000000017941 */ /* 0x000fea0003800000 */
.L_x_68:
[----:B------:R3:W-:Y:S01]  /*8c30*/  STL [R1+0x80], R10 ;  /* 0x0000800a01007387 */ /* 0x0007e20000100800 */
[----:B------:R-:W-:-:S03]  /*8c40*/  @!P0 IMAD R225, R225, R16, R3 ;  /* 0x00000010e1e18224 */ /* 0x000fc600078e0203 */
[----:B---3--:R-:W3:Y:S04]  /*8c50*/  LDL R10, [R1+0x40] ;  /* 0x00004000010a7983 */ /* 0x008ee80000100800 */
[----:B------:R4:W-:Y:S04]  /*8c60*/  STL.64 [R1+0x78], R6 ;  /* 0x0000780601007387 */ /* 0x0009e80000100a00 */
[----:B------:R-:W-:Y:S04]  /*8c70*/  @!P0 STG.E.U8 desc[UR56][R18.64+0x1], R225 ;  /* 0x000001e112008986 */ /* 0x000fe8000c101138 */
[----:B----4-:R-:W3:Y:S04]  /*8c80*/  LDL.LU.64 R6, [R1+0x58] ;  /* 0x0000580001067983 */ /* 0x010ee80000300a00 */
[----:B------:R-:W-:Y:S04]  /*8c90*/  STL [R1+0x70], R2 ;  /* 0x0000700201007387 */ /* 0x000fe80000100800 */
[----:B------:R4:W-:Y:S04]  /*8ca0*/  STL.64 [R1+0x68], R4 ;  /* 0x0000680401007387 */ /* 0x0009e80000100a00 */
[----:B----4-:R-:W4:Y:S04]  /*8cb0*/  LDL.64 R4, [R1+0x48] ;  /* 0x0000480001047983 */ /* 0x010f280000100a00 */
[----:B--2---:R-:W2:Y:S01]  /*8cc0*/  LDL.LU.64 R224, [R1+0x20] ;  /* 0x0000200001e07983 */ /* 0x004ea20000300a00 */
[----:B------:R-:W-:-:S05]  /*8cd0*/  IADD3 R9, P0, R9, 0x180, RZ ;  /* 0x0000018009097810 */ /* 0x000fca0007f1e0ff */
[----:B------:R-:W-:-:S04]  /*8ce0*/  IMAD.X R23, RZ, RZ, UR7, P0 ;  /* 0x00000007ff177e24 */ /* 0x000fc800080e06ff */
[----:B------:R-:W-:-:S04]  /*8cf0*/  IMAD R23, R23, R236, RZ ;  /* 0x000000ec17177224 */ /* 0x000fc800078e02ff */
[----:B------:R-:W-:Y:S02]  /*8d00*/  IMAD R2, R9, R237, R23 ;  /* 0x000000ed09027224 */ /* 0x000fe400078e0217 */
[----:B--2---:R-:W-:-:S04]  /*8d10*/  IMAD.WIDE.U32 R22, R22, R236, R224 ;  /* 0x000000ec16167225 */ /* 0x004fc800078e00e0 */
[----:B------:R-:W-:Y:S01]  /*8d20*/  IMAD.IADD R235, R235, 0x1, R23 ;  /* 0x00000001ebeb7824 */ /* 0x000fe200078e0217 */
[----:B---3--:R-:W-:Y:S01]  /*8d30*/  IADD3 R22, P0, P1, R6, R10, R22 ;  /* 0x0000000a06167210 */ /* 0x008fe2000791e016 */
[----:B------:R-:W4:Y:S01]  /*8d40*/  LDL R23, [R1+0x44] ;  /* 0x0000440001177983 */ /* 0x000f220000100800 */
[----:B------:R-:W-:-:S03]  /*8d50*/  IMAD.WIDE.U32 R224, R9, R236, R224 ;  /* 0x000000ec09e07225 */ /* 0x000fc600078e00e0 */
[----:B------:R2:W-:Y:S01]  /*8d60*/  STL [R1+0x8], R2 ;  /* 0x0000080201007387 */ /* 0x0005e20000100800 */
[----:B----4-:R-:W-:-:S03]  /*8d70*/  IADD3.X R23, R5, R23, R235, P0, P1 ;  /* 0x0000001705177210 */ /* 0x010fc600007e24eb */
[----:B------:R-:W3:Y:S01]  /*8d80*/  LDL R235, [R1+0x44] ;  /* 0x0000440001eb7983 */ /* 0x000ee20000100800 */
[----:B------:R-:W-:Y:S01]  /*8d90*/  IMAD.IADD R225, R2, 0x1, R225 ;  /* 0x0000000102e17824 */ /* 0x000fe200078e02e1 */
[----:B------:R-:W-:Y:S02]  /*8da0*/  IADD3 R224, P0, P1, R6, R10, R224 ;  /* 0x0000000a06e07210 */ /* 0x000fe4000791e0e0 */
[----:B------:R-:W-:Y:S01]  /*8db0*/  ISETP.GE.AND P2, PT, R8, 0x109, PT ;  /* 0x000001090800780c */ /* 0x000fe20003f46270 */
[----:B------:R4:W5:Y:S04]  /*8dc0*/  LDL.LU R10, [R1+0x80] ;  /* 0x00008000010a7983 */ /* 0x0009680000300800 */
[----:B------:R4:W5:Y:S04]  /*8dd0*/  LDL.LU.64 R6, [R1+0x78] ;  /* 0x0000780001067983 */ /* 0x0009680000300a00 */
[----:B--2---:R4:W5:Y:S01]  /*8de0*/  LDL.LU R2, [R1+0x70] ;  /* 0x0000700001027983 */ /* 0x0049620000300800 */
[----:B---3--:R-:W-:-:S02]  /*8df0*/  IADD3.X R225, R5, R235, R225, P0, P1 ;  /* 0x000000eb05e17210 */ /* 0x008fc400007e24e1 */
[----:B------:R-:W-:-:S13]  /*8e00*/  ISETP.LT.OR P0, PT, R0, 0x1, !P2 ;  /* 0x000000010000780c */ /* 0x000fda0005701670 */
[----:B------:R-:W-:-:S04]  /*8e10*/  @!P0 IADD3 R4, P1, R18, UR43, RZ ;  /* 0x0000002b12048c10 */ /* 0x000fc8000ff3e0ff */
[----:B------:R-:W-:-:S05]  /*8e20*/  @!P0 IADD3.X R5, R19, UR42, RZ, P1, !PT ;  /* 0x0000002a13058c10 */ /* 0x000fca0008ffe4ff */
[----:B------:R2:W-:Y:S04]  /*8e30*/  @!P0 STL.64 [R1], R4 ;  /* 0x0000000401008387 */ /* 0x0005e80000100a00 */
[----:B--2---:R4:W5:Y:S01]  /*8e40*/  LDL.LU.64 R4, [R1+0x68] ;  /* 0x0000680001047983 */ /* 0x0049620000300a00 */
[----:B------:R-:W-:Y:S04]  /*8e50*/  BSSY B1, `(.L_x_70) ;  /* 0x0000005000017945 */ /* 0x000fe80003800000 */
[----:B------:R-:W-:Y:S05]  /*8e60*/  @P0 BRA `(.L_x_71) ;  /* 0x00000000000c0947 */ /* 0x000fea0003800000 */
[----:B-----5:R-:W2:Y:S02]  /*8e70*/  LDG.E.U8 R2, desc[UR56][R22.64] ;  /* 0x0000003816027981 */ /* 0x020ea4000c1e1100 */
[----:B--2---:R-:W-:-:S05]  /*8e80*/  PRMT R3, R2, 0x8880, RZ ;  /* 0x0000888002037816 */ /* 0x004fca00000000ff */
[----:B------:R-:W-:-:S07]  /*8e90*/  IMAD R3, R3, R17, RZ ;  /* 0x0000001103037224 */ /* 0x000fce00078e02ff */
.L_x_71:
[----:B------:R-:W-:Y:S05]  /*8ea0*/  BSYNC B1 ;  /* 0x0000000000017941 */ /* 0x000fea0003800000 */
.L_x_70:
[----:B-----5:R2:W-:Y:S04]  /*8eb0*/  STL.64 [R1+0x68], R4 ;  /* 0x0000680401007387 */ /* 0x0205e80000100a00 */
[----:B--2---:R-:W2:Y:S01]  /*8ec0*/  LDL.64 R4, [R1] ;  /* 0x0000000001047983 */ /* 0x004ea20000100a00 */
[----:B------:R-:W-:-:S05]  /*8ed0*/  @!P0 IMAD R226, R226, R16, R3 ;  /* 0x00000010e2e28224 */ /* 0x000fca00078e0203 */
[----:B--2---:R2:W-:Y:S01]  /*8ee0*/  @!P0 STG.E.U8 desc[UR56][R4.64], R226 ;  /* 0x000000e204008986 */ /* 0x0045e2000c101138 */
[----:B------:R-:W-:-:S13]  /*8ef0*/  ISETP.LT.OR P0, PT, R0, 0x2, !P2 ;  /* 0x000000020000780c */ /* 0x000fda0005701670 */
[----:B--2---:R-:W-:-:S04]  /*8f00*/  @!P0 IADD3 R4, P1, R18, UR43, RZ ;  /* 0x0000002b12048c10 */ /* 0x004fc8000ff3e0ff */
[----:B------:R-:W-:-:S05]  /*8f10*/  @!P0 IADD3.X R5, R19, UR42, RZ, P1, !PT ;  /* 0x0000002a13058c10 */ /* 0x000fca0008ffe4ff */
[----:B------:R2:W-:Y:S04]  /*8f20*/  @!P0 STL.64 [R1], R4 ;  /* 0x0000000401008387 */ /* 0x0005e80000100a00 */
[----:B--2---:R2:W5:Y:S01]  /*8f30*/  LDL.LU.64 R4, [R1+0x68] ;  /* 0x0000680001047983 */ /* 0x0045620000300a00 */
[----:B------:R-:W-:Y:S04]  /*8f40*/  BSSY B1, `(.L_x_72) ;  /* 0x0000005000017945 */ /* 0x000fe80003800000 */
[----:B------:R-:W-:Y:S05]  /*8f50*/  @P0 BRA `(.L_x_73) ;  /* 0x00000000000c0947 */ /* 0x000fea0003800000 */
[----:B------:R-:W3:Y:S02]  /*8f60*/  LDG.E.U8 R2, desc[UR56][R22.64+0x1] ;  /* 0x0000013816027981 */ /* 0x000ee4000c1e1100 */
[----:B---3--:R-:W-:-:S05]  /*8f70*/  PRMT R3, R2, 0x8880, RZ ;  /* 0x0000888002037816 */ /* 0x008fca00000000ff */
[----:B------:R-:W-:-:S07]  /*8f80*/  IMAD R3, R3, R17, RZ ;  /* 0x0000001103037224 */ /* 0x000fce00078e02ff */
.L_x_73:
[----:B------:R-:W-:Y:S05]  /*8f90*/  BSYNC B1 ;  /* 0x0000000000017941 */ /* 0x000fea0003800000 */
.L_x_72:
[----:B-----5:R3:W-:Y:S04]  /*8fa0*/  STL.64 [R1+0x68], R4 ;  /* 0x0000680401007387 */ /* 0x0207e80000100a00 */
[----:B---3--:R-:W3:Y:S01]  /*8fb0*/  LDL.LU.64 R4, [R1] ;  /* 0x0000000001047983 */ /* 0x008ee20000300a00 */
[----:B------:R-:W-:Y:S01]  /*8fc0*/  @!P0 IMAD R227, R227, R16, R3 ;  /* 0x00000010e3e38224 */ /* 0x000fe200078e0203 */
[----:B------:R-:W-:Y:S04]  /*8fd0*/  BSSY B1, `(.L_x_74) ;  /* 0x0000008000017945 */ /* 0x000fe80003800000 */
[----:B---3--:R3:W-:Y:S04]  /*8fe0*/  @!P0 STG.E.U8 desc[UR56][R4.64+0x1], R227 ;  /* 0x000001e304008986 */ /* 0x0087e8000c101138 */
[----:B---3--:R3:W5:Y:S01]  /*8ff0*/  LDL.LU.64 R4, [R1+0x68] ;  /* 0x0000680001047983 */ /* 0x0087620000300a00 */
[----:B------:R-:W-:-:S13]  /*9000*/  ISETP.LT.OR P0, PT, R0, 0x9, !P4 ;  /* 0x000000090000780c */ /* 0x000fda0006701670 */
[----:B---3--:R-:W-:Y:S05]  /*9010*/  @P0 BRA `(.L_x_75) ;  /* 0x00000000000c0947 */ /* 0x008fea0003800000 */
[----:B------:R-:W3:Y:S02]  /*9020*/  LDG.E.U8 R2, desc[UR56][R20.64+0x8] ;  /* 0x0000083814027981 */ /* 0x000ee4000c1e1100 */
[----:B---3--:R-:W-:-:S05]  /*9030*/  PRMT R3, R2, 0x8880, RZ ;  /* 0x0000888002037816 */ /* 0x008fca00000000ff */
[----:B------:R-:W-:-:S07]  /*9040*/  IMAD R3, R3, R17, RZ ;  /* 0x0000001103037224 */ /* 0x000fce00078e02ff */
.L_x_75:
[----:B------:R-:W-:Y:S05]  /*9050*/  BSYNC B1 ;  /* 0x0000000000017941 */ /* 0x000fea0003800000 */
.L_x_74:
[----:B------:R-:W-:Y:S01]  /*9060*/  @!P0 IMAD R228, R228, R16, R3 ;  /* 0x00000010e4e48224 */ /* 0x000fe200078e0203 */
[----:B------:R-:W-:Y:S04]  /*9070*/  BSSY B1, `(.L_x_76) ;  /* 0x0000007000017945 */ /* 0x000fe80003800000 */
[----:B------:R3:W-:Y:S01]  /*9080*/  @!P0 STG.E.U8 desc[UR56][R18.64+0x8], R228 ;  /* 0x000008e412008986 */ /* 0x0007e2000c101138 */
[----:B------:R-:W-:-:S13]  /*9090*/  ISETP.LT.OR P0, PT, R0, 0xa, !P4 ;  /* 0x0000000a0000780c */ /* 0x000fda0006701670 */
[----:B---3--:R-:W-:Y:S05]  /*90a0*/  @P0 BRA `(.L_x_77) ;  /* 0x00000000000c0947 */ /* 0x008fea0003800000 */
[----:B------:R-:W3:Y:S02]  /*90b0*/  LDG.E.U8 R2, desc[UR56][R20.64+0x9] ;  /* 0x0000093814027981 */ /* 0x000ee4000c1e1100 */
[----:B---3--:R-:W-:-:S05]  /*90c0*/  PRMT R3, R2, 0x8880, RZ ;  /* 0x0000888002037816 */ /* 0x008fca00000000ff */
[----:B------:R-:W-:-:S07]  /*90d0*/  IMAD R3, R3, R17, RZ ;  /* 0x0000001103037224 */ /* 0x000fce00078e02ff */
.L_x_77:
[----:B------:R-:W-:Y:S05]  /*90e0*/  BSYNC B1 ;  /* 0x0000000000017941 */ /* 0x000fea0003800000 */
.L_x_76:
[----:B------:R-:W-:Y:S01]  /*90f0*/  @!P0 IMAD R229, R229, R16, R3 ;  /* 0x00000010e5e58224 */ /* 0x000fe200078e0203 */
[----:B------:R-:W-:Y:S04]  /*9100*/  BSSY B1, `(.L_x_78) ;  /* 0x0000009000017945 */ /* 0x000fe80003800000 */
[----:B------:R3:W-:Y:S01]  /*9110*/  @!P0 STG.E.U8 desc[UR56][R18.64+0x9], R229 ;  /* 0x000009e512008986 */ /* 0x0007e2000c101138 */
[----:B------:R-:W-:-:S13]  /*9120*/  ISETP.LT.OR P0, PT, R0, 0x9, !P2 ;  /* 0x000000090000780c */ /* 0x000fda0005701670 */
[----:B------:R-:W-:-:S04]  /*9130*/  @!P0 IADD3 R226, P1, R18, UR43, RZ ;  /* 0x0000002b12e28c10 */ /* 0x000fc8000ff3e0ff */
[----:B------:R-:W-:Y:S01]  /*9140*/  @!P0 IADD3.X R227, R19, UR42, RZ, P1, !PT ;  /* 0x0000002a13e38c10 */ /* 0x000fe20008ffe4ff */
[----:B---3--:R-:W-:Y:S08]  /*9150*/  @P0 BRA `(.L_x_79) ;  /* 0x00000000000c0947 */ /* 0x008ff00003800000 */
[----:B------:R-:W3:Y:S02]  /*9160*/  LDG.E.U8 R2, desc[UR56][R22.64+0x8] ;  /* 0x0000083816027981 */ /* 0x000ee4000c1e1100 */
[----:B---3--:R-:W-:-:S05]  /*9170*/  PRMT R3, R2, 0x8880, RZ ;  /* 0x0000888002037816 */ /* 0x008fca00000000ff */
[----:B------:R-:W-:-:S07]  /*9180*/  IMAD R3, R3, R17, RZ ;  /* 0x0000001103037224 */ /* 0x000fce00078e02ff */
.L_x_79:
[----:B------:R-:W-:Y:S05]  /*9190*/  BSYNC B1 ;  /* 0x0000000000017941 */ /* 0x000fea0003800000 */
.L_x_78:
[----:B------:R-:W-:Y:S01]  /*91a0*/  @!P0 IMAD R230, R230, R16, R3 ;  /* 0x00000010e6e68224 */ /* 0x000fe200078e0203 */
[----:B------:R-:W-:Y:S04]  /*91b0*/  BSSY B1, `(.L_x_80) ;  /* 0x0000009000017945 */ /* 0x000fe80003800000 */
[----:B------:R3:W-:Y:S01]  /*91c0*/  @!P0 STG.E.U8 desc[UR56][R226.64+0x8], R230 ;  /* 0x000008e6e2008986 */ /* 0x0007e2000c101138 */
[----:B------:R-:W-:-:S13]  /*91d0*/  ISETP.LT.OR P0, PT, R0, 0xa, !P2 ;  /* 0x0000000a0000780c */ /* 0x000fda0005701670 */
[----:B---3--:R-:W-:-:S04]  /*91e0*/  @!P0 IADD3 R226, P1, R18, UR43, RZ ;  /* 0x0000002b12e28c10 */ /* 0x008fc8000ff3e0ff */
[----:B------:R-:W-:Y:S01]  /*91f0*/  @!P0 IADD3.X R227, R19, UR42, RZ, P1, !PT ;  /* 0x0000002a13e38c10 */ /* 0x000fe20008ffe4ff */
[----:B------:R-:W-:Y:S08]  /*9200*/  @P0 BRA `(.L_x_81) ;  /* 0x00000000000c0947 */ /* 0x000ff00003800000 */
[----:B------:R-:W3:Y:S02]  /*9210*/  LDG.E.U8 R2, desc[UR56][R22.64+0x9] ;  /* 0x0000093816027981 */ /* 0x000ee4000c1e1100 */
[----:B---3--:R-:W-:-:S05]  /*9220*/  PRMT R3, R2, 0x8880, RZ ;  /* 0x0000888002037816 */ /* 0x008fca00000000ff */
[----:B------:R-:W-:-:S07]  /*9230*/  IMAD R3, R3, R17, RZ ;  /* 0x0000001103037224 */ /* 0x000fce00078e02ff */
.L_x_81:
[----:B------:R-:W-:Y:S05]  /*9240*/  BSYNC B1 ;  /* 0x0000000000017941 */ /* 0x000fea0003800000 */
.L_x_80:
[----:B------:R3:W-:Y:S04]  /*9250*/  STL.64 [R1+0x68], R6 ;  /* 0x0000680601007387 */ /* 0x0007e80000100a00 */
[----:B---3--:R-:W3:Y:S04]  /*9260*/  LDL.LU.64 R6, [R1+0x48] ;  /* 0x0000480001067983 */ /* 0x008ee80000300a00 */
[----:B------:R-:W2:Y:S04]  /*9270*/  LDL.LU R229, [R1+0x40] ;  /* 0x0000400001e57983 */ /* 0x000ea80000300800 */
[----:B------:R-:W4:Y:S01]  /*9280*/  LDL.LU R228, [R1+0x8] ;  /* 0x0000080001e47983 */ /* 0x000f220000300800 */
[----:B------:R-:W-:Y:S01]  /*9290*/  @!P0 IMAD R231, R231, R16, R3 ;  /* 0x00000010e7e78224 */ /* 0x000fe200078e0203 */
[----:B------:R-:W-:-:S04]  /*92a0*/  ISETP.GE.AND P1, PT, R8, 0x181, PT ;  /* 0x000001810800780c */ /* 0x000fc80003f26270 */
[----:B------:R2:W-:Y:S01]  /*92b0*/  @!P0 STG.E.U8 desc[UR56][R226.64+0x9], R231 ;  /* 0x000009e7e2008986 */ /* 0x0005e2000c101138 */
[----:B---3--:R-:W-:-:S03]  /*92c0*/  IMAD.WIDE.U32 R236, R9, R236, R6 ;  /* 0x000000ec09ec7225 */ /* 0x008fc600078e0006 */
[----:B------:R3:W5:Y:S01]  /*92d0*/  LDL.LU.64 R6, [R1+0x68] ;  /* 0x0000680001067983 */ /* 0x0007620000300a00 */
[----:B--2---:R-:W-:-:S04]  /*92e0*/  IADD3 R226, P0, R236, R229, RZ ;  /* 0x000000e5ece27210 */ /* 0x004fc80007f1e0ff */
[----:B----4-:R-:W-:Y:S02]  /*92f0*/  IADD3.X R227, R235, R237, R228, P0, !PT ;  /* 0x000000edebe37210 */ /* 0x010fe400007fe4e4 */
[----:B------:R-:W-:-:S13]  /*9300*/  ISETP.LT.OR P0, PT, R0, 0x1, !P1 ;  /* 0x000000010000780c */ /* 0x000fda0004f01670 */
[----:B------:R-:W2:Y:S01]  /*9310*/  @!P0 LDG.E.U8 R2, desc[UR56][R226.64] ;  /* 0x00000038e2028981 */ /* 0x000ea2000c1e1100 */
[----:B------:R-:W-:Y:S01]  /*9320*/  IMAD.U32 R235, RZ, RZ, UR9 ;  /* 0x00000009ffeb7e24 */ /* 0x000fe2000f8e00ff */
[----:B------:R-:W-:Y:S01]  /*9330*/  ISETP.LT.OR P5, PT, R0, 0x2, !P1 ;  /* 0x000000020000780c */ /* 0x000fe20004fa1670 */
[----:B------:R-:W-:Y:S01]  /*9340*/  IMAD.U32 R228, RZ, RZ, UR8 ;  /* 0x00000008ffe47e24 */ /* 0x000fe2000f8e00ff */
[----:B------:R-:W-:Y:S01]  /*9350*/  BSSY B1, `(.L_x_82) ;  /* 0x000000d000017945 */ /* 0x000fe20003800000 */
[----:B------:R-:W-:Y:S02]  /*9360*/  IMAD R235, R235, 0x180, RZ ;  /* 0x00000180ebeb7824 */ /* 0x000fe400078e02ff */
[----:B-----5:R-:W-:-:S04]  /*9370*/  IMAD.WIDE.U32 R228, R228, 0x180, R4 ;  /* 0x00000180e4e47825 */ /* 0x020fc800078e0004 */
[----:B------:R-:W-:Y:S02]  /*9380*/  IMAD.IADD R231, R229, 0x1, R235 ;  /* 0x00000001e5e77824 */ /* 0x000fe400078e02eb */
[----:B------:R-:W-:Y:S01]  /*9390*/  @!P0 IMAD.MOV.U32 R230, RZ, RZ, R228 ;  /* 0x000000ffffe68224 */ /* 0x000fe200078e00e4 */
[----:B--2---:R-:W-:-:S05]  /*93a0*/  @!P0 PRMT R9, R2, 0x8880, RZ ;  /* 0x0000888002098816 */ /* 0x004fca00000000ff */
[----:B------:R-:W-:-:S04]  /*93b0*/  @!P0 IMAD R3, R9, R17, RZ ;  /* 0x0000001109038224 */ /* 0x000fc800078e02ff */
[----:B------:R-:W-:-:S05]  /*93c0*/  @!P0 IMAD R216, R216, R16, R3 ;  /* 0x00000010d8d88224 */ /* 0x000fca00078e0203 */
[----:B------:R3:W-:Y:S01]  /*93d0*/  @!P0 STG.E.U8 desc[UR56][R230.64], R216 ;  /* 0x000000d8e6008986 */ /* 0x0007e2000c101138 */
[----:B------:R-:W-:Y:S05]  /*93e0*/  @P5 BRA `(.L_x_83) ;  /* 0x00000000000c5947 */ /* 0x000fea0003800000 */
[----:B------:R-:W2:Y:S02]  /*93f0*/  LDG.E.U8 R2, desc[UR56][R226.64+0x1] ;  /* 0x00000138e2027981 */ /* 0x000ea4000c1e1100 */
[----:B--2---:R-:W-:-:S05]  /*9400*/  PRMT R3, R2, 0x8880, RZ ;  /* 0x0000888002037816 */ /* 0x004fca00000000ff */
[----:B------:R-:W-:-:S07]  /*9410*/  IMAD R3, R3, R17, RZ ;  /* 0x0000001103037224 */ /* 0x000fce00078e02ff */
.L_x_83:
[----:B------:R-:W-:Y:S05]  /*9420*/  BSYNC B1 ;  /* 0x0000000000017941 */ /* 0x000fea0003800000 */
.L_x_82:
[----:B------:R-:W-:Y:S01]  /*9430*/  ISETP.GE.AND P0, PT, R8, 0x189, PT ;  /* 0x000001890800780c */ /* 0x000fe20003f06270 */
[----:B------:R-:W-:Y:S01]  /*9440*/  @!P5 IMAD R217, R217, R16, R3 ;  /* 0x00000010d9d9d224 */ /* 0x000fe200078e0203 */
[----:B------:R-:W-:Y:S01]  /*9450*/  LOP3.LUT R234, R234, 0xffffffbf, RZ, 0xc0, !PT ;  /* 0xffffffbfeaea7812 */ /* 0x000fe200078ec0ff */
[----:B------:R-:W-:Y:S01]  /*9460*/  @!P5 IMAD.MOV.U32 R8, RZ, RZ, R228 ;  /* 0x000000ffff08d224 */ /* 0x000fe200078e00e4 */
[----:B------:R-:W-:Y:S01]  /*9470*/  ISETP.LT.OR P4, PT, R0, 0x1, !P0 ;  /* 0x000000010000780c */ /* 0x000fe20004781670 */
[----:B------:R-:W-:Y:S01]  /*9480*/  @!P5 IMAD.MOV.U32 R9, RZ, RZ, R231 ;  /* 0x000000ffff09d224 */ /* 0x000fe200078e00e7 */
[----:B------:R-:W-:Y:S01]  /*9490*/  @P1 LOP3.LUT R234, R234, 0x40, RZ, 0xfc, !PT ;  /* 0x00000040eaea1812 */ /* 0x000fe200078efcff */
[----:B------:R-:W-:Y:S03]  /*94a0*/  BSSY B1, `(.L_x_84) ;  /* 0x0000009000017945 */ /* 0x000fe60003800000 */
[----:B------:R2:W-:Y:S07]  /*94b0*/  @!P5 STG.E.U8 desc[UR56][R8.64+0x1], R217 ;  /* 0x000001d90800d986 */ /* 0x0005ee000c101138 */
[----:B------:R-:W-:-:S04]  /*94c0*/  @!P4 IADD3 R236, P1, R228, UR43, RZ ;  /* 0x0000002be4eccc10 */ /* 0x000fc8000ff3e0ff */
[----:B------:R-:W-:Y:S02]  /*94d0*/  @!P4 IADD3.X R237, R231, UR42, RZ, P1, !PT ;  /* 0x0000002ae7edcc10 */ /* 0x000fe40008ffe4ff */
[----:B------:R-:W-:Y:S01]  /*94e0*/  LOP3.LUT P1, RZ, R234, 0x40, RZ, 0xc0, !PT ;  /* 0x00000040eaff7812 */ /* 0x000fe2000782c0ff */
[----:B--2---:R-:W-:-:S12]  /*94f0*/  @P4 BRA `(.L_x_85) ;  /* 0x00000000000c4947 */ /* 0x004fd80003800000 */
[----:B------:R-:W2:Y:S02]  /*9500*/  LDG.E.U8 R2, desc[UR56][R224.64] ;  /* 0x00000038e0027981 */ /* 0x000ea4000c1e1100 */
[----:B--2---:R-:W-:-:S05]  /*9510*/  PRMT R3, R2, 0x8880, RZ ;  /* 0x0000888002037816 */ /* 0x004fca00000000ff */
[----:B------:R-:W-:-:S07]  /*9520*/  IMAD R3, R3, R17, RZ ;  /* 0x0000001103037224 */ /* 0x000fce00078e02ff */
.L_x_85:
[----:B------:R-:W-:Y:S05]  /*9530*/  BSYNC B1 ;  /* 0x0000000000017941 */ /* 0x000fea0003800000 */
.L_x_84:
[----:B------:R-:W-:Y:S01]  /*9540*/  @!P4 IMAD R218, R218, R16, R3 ;  /* 0x00000010dadac224 */ /* 0x000fe200078e0203 */
[----:B------:R-:W-:Y:S01]  /*9550*/  ISETP.LT.OR P5, PT, R0, 0x2, !P0 ;  /* 0x000000020000780c */ /* 0x000fe200047a1670 */
[----:B------:R-:W-:Y:S01]  /*9560*/  BSSY B1, `(.L_x_86) ;  /* 0x000000b000017945 */ /* 0x000fe20003800000 */
[----:B------:R-:W-:Y:S02]  /*9570*/  LOP3.LUT R234, R234, 0xffffffbf, RZ, 0xc0, !PT ;  /* 0xffffffbfeaea7812 */ /* 0x000fe400078ec0ff */
[----:B------:R2:W-:Y:S02]  /*9580*/  @!P4 STG.E.U8 desc[UR56][R236.64], R218 ;  /* 0x000000daec00c986 */ /* 0x0005e4000c101138 */
[----:B------:R-:W-:-:S07]  /*9590*/  @P1 LOP3.LUT R234, R234, 0x40, RZ, 0xfc, !PT ;  /* 0x00000040eaea1812 */ /* 0x000fce00078efcff */
[----:B------:R-:W-:-:S04]  /*95a0*/  @!P5 IADD3 R8, P1, R228, UR43, RZ ;  /* 0x0000002be408dc10 */ /* 0x000fc8000ff3e0ff */
[----:B------:R-:W-:Y:S02]  /*95b0*/  @!P5 IADD3.X R9, R231, UR42, RZ, P1, !PT ;  /* 0x0000002ae709dc10 */ /* 0x000fe40008ffe4ff */
[----:B------:R-:W-:Y:S01]  /*95c0*/  LOP3.LUT P1, RZ, R234, 0x40, RZ, 0xc0, !PT ;  /* 0x00000040eaff7812 */ /* 0x000fe2000782c0ff */
[----:B--2---:R-:W-:-:S12]  /*95d0*/  @P5 BRA `(.L_x_87) ;  /* 0x00000000000c5947 */ /* 0x004fd80003800000 */
[----:B------:R-:W2:Y:S02]  /*95e0*/  LDG.E.U8 R2, desc[UR56][R224.64+0x1] ;  /* 0x00000138e0027981 */ /* 0x000ea4000c1e1100 */
[----:B--2---:R-:W-:-:S05]  /*95f0*/  PRMT R3, R2, 0x8880, RZ ;  /* 0x0000888002037816 */ /* 0x004fca00000000ff */
[----:B------:R-:W-:-:S07]  /*9600*/  IMAD R3, R3, R17, RZ ;  /* 0x0000001103037224 */ /* 0x000fce00078e02ff */
.L_x_87:
[----:B------:R-:W-:Y:S05]  /*9610*/  BSYNC B1 ;  /* 0x0000000000017941 */ /* 0x000fea0003800000 */
.L_x_86:
[----:B------:R-:W-:Y:S01]  /*9620*/  @!P5 IMAD R219, R219, R16, R3 ;  /* 0x00000010dbdbd224 */ /* 0x000fe200078e0203 */
[----:B------:R-:W-:Y:S01]  /*9630*/  ISETP.LT.OR P4, PT, R0, 0x9, !P1 ;  /* 0x000000090000780c */ /* 0x000fe20004f81670 */
[----:B------:R-:W-:Y:S03]  /*9640*/  BSSY B1, `(.L_x_88) ;  /* 0x0000006000017945 */ /* 0x000fe60003800000 */
[----:B------:R2:W-:Y:S09]  /*9650*/  @!P5 STG.E.U8 desc[UR56][R8.64+0x1], R219 ;  /* 0x000001db0800d986 */ /* 0x0005f2000c101138 */
[----:B------:R-:W-:Y:S05]  /*9660*/  @P4 BRA `(.L_x_89) ;  /* 0x00000000000c4947 */ /* 0x000fea0003800000 */
[----:B------:R-:W2:Y:S02]  /*9670*/  LDG.E.U8 R2, desc[UR56][R226.64+0x8] ;  /* 0x00000838e2027981 */ /* 0x000ea4000c1e1100 */
[----:B--2---:R-:W-:-:S05]  /*9680*/  PRMT R8, R2, 0x8880, RZ ;  /* 0x0000888002087816 */ /* 0x004fca00000000ff */
[----:B------:R-:W-:-:S07]  /*9690*/  IMAD R3, R8, R17, RZ ;  /* 0x0000001108037224 */ /* 0x000fce00078e02ff */
.L_x_89:
[----:B------:R-:W-:Y:S05]  /*96a0*/  BSYNC B1 ;  /* 0x0000000000017941 */ /* 0x000fea0003800000 */
.L_x_88:
[----:B------:R-:W-:Y:S01]  /*96b0*/  @!P4 IMAD R220, R220, R16, R3 ;  /* 0x00000010dcdcc224 */ /* 0x000fe200078e0203 */
[----:B------:R-:W-:Y:S01]  /*96c0*/  ISETP.LT.OR P5, PT, R0, 0xa, !P1 ;  /* 0x0000000a0000780c */ /* 0x000fe20004fa1670 */
[----:B--2---:R-:W-:Y:S01]  /*96d0*/  @!P4 IMAD.MOV.U32 R8, RZ, RZ, R228 ;  /* 0x000000ffff08c224 */ /* 0x004fe200078e00e4 */
[----:B------:R-:W-:Y:S01]  /*96e0*/  BSSY B1, `(.L_x_90) ;  /* 0x0000007000017945 */ /* 0x000fe20003800000 */
[----:B------:R-:W-:-:S05]  /*96f0*/  @!P4 IMAD.MOV.U32 R9, RZ, RZ, R231 ;  /* 0x000000ffff09c224 */ /* 0x000fca00078e00e7 */
[----:B------:R2:W-:Y:S05]  /*9700*/  @!P4 STG.E.U8 desc[UR56][R8.64+0x8], R220 ;  /* 0x000008dc0800c986 */ /* 0x0005ea000c101138 */
[----:B------:R-:W-:Y:S05]  /*9710*/  @P5 BRA `(.L_x_91) ;  /* 0x00000000000c5947 */ /* 0x000fea0003800000 */
[----:B------:R-:W2:Y:S02]  /*9720*/  LDG.E.U8 R2, desc[UR56][R226.64+0x9] ;  /* 0x00000938e2027981 */ /* 0x000ea4000c1e1100 */
[----:B--2---:R-:W-:-:S05]  /*9730*/  PRMT R8, R2, 0x8880, RZ ;  /* 0x0000888002087816 */ /* 0x004fca00000000ff */
[----:B------:R-:W-:-:S07]  /*9740*/  IMAD R3, R8, R17, RZ ;  /* 0x0000001108037224 */ /* 0x000fce00078e02ff */
.L_x_91:
[----:B------:R-:W-:Y:S05]  /*9750*/  BSYNC B1 ;  /* 0x0000000000017941 */ /* 0x000fea0003800000 */
.L_x_90:
[----:B------:R-:W-:Y:S01]  /*9760*/  @!P5 IMAD R221, R221, R16, R3 ;  /* 0x00000010ddddd224 */ /* 0x000fe200078e0203 */
[----:B------:R-:W-:Y:S01]  /*9770*/  ISETP.LT.OR P4, PT, R0, 0x9, !P0 ;  /* 0x000000090000780c */ /* 0x000fe20004781670 */
[----:B--2---:R-:W-:Y:S01]  /*9780*/  @!P5 IMAD.MOV.U32 R8, RZ, RZ, R228 ;  /* 0x000000ffff08d224 */ /* 0x004fe200078e00e4 */
[----:B------:R-:W-:Y:S01]  /*9790*/  LOP3.LUT R234, R234, 0xffffffbf, RZ, 0xc0, !PT ;  /* 0xffffffbfeaea7812 */ /* 0x000fe200078ec0ff */
[----:B------:R-:W-:Y:S01]  /*97a0*/  @!P5 IMAD.MOV.U32 R9, RZ, RZ, R231 ;  /* 0x000000ffff09d224 */ /* 0x000fe200078e00e7 */
[----:B------:R-:W-:Y:S02]  /*97b0*/  BSSY B1, `(.L_x_92) ;  /* 0x000000a000017945 */ /* 0x000fe40003800000 */
[----:B------:R-:W-:Y:S02]  /*97c0*/  @P1 LOP3.LUT R234, R234, 0x40, RZ, 0xfc, !PT ;  /* 0x00000040eaea1812 */ /* 0x000fe400078efcff */
[----:B------:R2:W-:Y:S05]  /*97d0*/  @!P5 STG.E.U8 desc[UR56][R8.64+0x9], R221 ;  /* 0x000009dd0800d986 */ /* 0x0005ea000c101138 */
[----:B---3--:R-:W-:-:S04]  /*97e0*/  @!P4 IADD3 R216, P1, R228, UR43, RZ ;  /* 0x0000002be4d8cc10 */ /* 0x008fc8000ff3e0ff */
[----:B------:R-:W-:Y:S02]  /*97f0*/  @!P4 IADD3.X R217, R231, UR42, RZ, P1, !PT ;  /* 0x0000002ae7d9cc10 */ /* 0x000fe40008ffe4ff */
[----:B------:R-:W-:Y:S01]  /*9800*/  LOP3.LUT P1, RZ, R234, 0x40, RZ, 0xc0, !PT ;  /* 0x00000040eaff7812 */ /* 0x000fe2000782c0ff */
[----:B--2---:R-:W-:-:S12]  /*9810*/  @P4 BRA `(.L_x_93) ;  /* 0x00000000000c4947 */ /* 0x004fd80003800000 */
[----:B------:R-:W2:Y:S02]  /*9820*/  LDG.E.U8 R2, desc[UR56][R224.64+0x8] ;  /* 0x00000838e0027981 */ /* 0x000ea4000c1e1100 */
[----:B--2---:R-:W-:-:S05]  /*9830*/  PRMT R8, R2, 0x8880, RZ ;  /* 0x0000888002087816 */ /* 0x004fca00000000ff */
[----:B------:R-:W-:-:S07]  /*9840*/  IMAD R3, R8, R17, RZ ;  /* 0x0000001108037224 */ /* 0x000fce00078e02ff */
.L_x_93:
[----:B------:R-:W-:Y:S05]  /*9850*/  BSYNC B1 ;  /* 0x0000000000017941 */ /* 0x000fea0003800000 */
.L_x_92:
        /* <DEDUP_REMOVED lines=13> */
.L_x_95:
[----:B------:R-:W-:Y:S05]  /*9930*/  BSYNC B1 ;  /* 0x0000000000017941 */ /* 0x000fea0003800000 */
.L_x_94:
[----:B------:R-:W-:Y:S01]  /*9940*/  @!P5 IMAD R223, R223, R16, R3 ;  /* 0x00000010dfdfd224 */ /* 0x000fe200078e0203 */
[----:B------:R-:W-:Y:S04]  /*9950*/  BSSY B1, `(.L_x_96) ;  /* 0x0000008000017945 */ /* 0x000fe80003800000 */
[----:B------:R2:W-:Y:S01]  /*9960*/  @!P5 STG.E.U8 desc[UR56][R8.64+0x9], R223 ;  /* 0x000009df0800d986 */ /* 0x0005e2000c101138 */
[----:B------:R-:W-:-:S04]  /*9970*/  LOP3.LUT P5, RZ, R234, 0x4, RZ, 0xc0, !PT ;  /* 0x00000004eaff7812 */ /* 0x000fc800078ac0ff */
[----:B------:R-:W-:-:S13]  /*9980*/  ISETP.LT.OR P4, PT, R0, 0x11, !P5 ;  /* 0x000000110000780c */ /* 0x000fda0006f81670 */
[----:B--2---:R-:W-:Y:S05]  /*9990*/  @P4 BRA `(.L_x_97) ;  /* 0x00000000000c4947 */ /* 0x004fea0003800000 */
[----:B------:R-:W2:Y:S02]  /*99a0*/  LDG.E.U8 R2, desc[UR56][R232.64+0x10] ;  /* 0x00001038e8027981 */ /* 0x000ea4000c1e1100 */
[----:B--2---:R-:W-:-:S05]  /*99b0*/  PRMT R8, R2, 0x8880, RZ ;  /* 0x0000888002087816 */ /* 0x004fca00000000ff */
[----:B------:R-:W-:-:S07]  /*99c0*/  IMAD R3, R8, R17, RZ ;  /* 0x0000001108037224 */ /* 0x000fce00078e02ff */
.L_x_97:
[----:B------:R-:W-:Y:S05]  /*99d0*/  BSYNC B1 ;  /* 0x0000000000017941 */ /* 0x000fea0003800000 */
.L_x_96:
[----:B------:R-:W-:Y:S01]  /*99e0*/  @!P4 IMAD R9, R208, R16, R3 ;  /* 0x00000010d009c224 */ /* 0x000fe200078e0203 */
[----:B------:R-:W-:Y:S01]  /*99f0*/  ISETP.LT.OR P5, PT, R0, 0x12, !P5 ;  /* 0x000000120000780c */ /* 0x000fe20006fa1670 */
[----:B------:R-:W-:Y:S03]  /*9a00*/  BSSY B1, `(.L_x_98) ;  /* 0x0000006000017945 */ /* 0x000fe60003800000 */
[----:B------:R2:W-:Y:S09]  /*9a10*/  @!P4 STG.E.U8 desc[UR56][R4.64+0x10], R9 ;  /* 0x000010090400c986 */ /* 0x0005f2000c101138 */
[----:B------:R-:W-:Y:S05]  /*9a20*/  @P5 BRA `(.L_x_99) ;  /* 0x00000000000c5947 */ /* 0x000fea0003800000 */
[----:B------:R-:W3:Y:S02]  /*9a30*/  LDG.E.U8 R2, desc[UR56][R232.64+0x11] ;  /* 0x00001138e8027981 */ /* 0x000ee4000c1e1100 */
[----:B---3--:R-:W-:-:S05]  /*9a40*/  PRMT R8, R2, 0x8880, RZ ;  /* 0x0000888002087816 */ /* 0x008fca00000000ff */
[----:B------:R-:W-:-:S07]  /*9a50*/  IMAD R3, R8, R17, RZ ;  /* 0x0000001108037224 */ /* 0x000fce00078e02ff */
.L_x_99:
[----:B------:R-:W-:Y:S05]  /*9a60*/  BSYNC B1 ;  /* 0x0000000000017941 */ /* 0x000fea0003800000 */
.L_x_98:
[----:B------:R-:W-:Y:S01]  /*9a70*/  @!P5 IMAD R209, R209, R16, R3 ;  /* 0x00000010d1d1d224 */ /* 0x000fe200078e0203 */
[----:B------:R-:W-:Y:S01]  /*9a80*/  ISETP.LT.OR P4, PT, R0, 0x11, !P6 ;  /* 0x000000110000780c */ /* 0x000fe20007781670 */
[----:B------:R-:W-:Y:S01]  /*9a90*/  BSSY B1, `(.L_x_100) ;  /* 0x000000a000017945 */ /* 0x000fe20003800000 */
[----:B------:R-:W-:Y:S02]  /*9aa0*/  P2R R208, PR, RZ, 0x1 ;  /* 0x00000001ffd07803 */ /* 0x000fe40000000000 */
[----:B------:R3:W-:Y:S09]  /*9ab0*/  @!P5 STG.E.U8 desc[UR56][R4.64+0x11], R209 ;  /* 0x000011d10400d986 */ /* 0x0007f2000c101138 */
[----:B------:R-:W-:-:S04]  /*9ac0*/  @!P4 IADD3 R8, P0, R4, UR43, RZ ;  /* 0x0000002b0408cc10 */ /* 0x000fc8000ff1e0ff */
[----:B--2---:R-:W-:Y:S02]  /*9ad0*/  @!P4 IADD3.X R9, R5, UR42, RZ, P0, !PT ;  /* 0x0000002a0509cc10 */ /* 0x004fe400087fe4ff */
[----:B------:R-:W-:Y:S01]  /*9ae0*/  ISETP.NE.AND P0, PT, R208, RZ, PT ;  /* 0x000000ffd000720c */ /* 0x000fe20003f05270 */
[----:B---3--:R-:W-:-:S12]  /*9af0*/  @P4 BRA `(.L_x_101) ;  /* 0x00000000000c4947 */ /* 0x008fd80003800000 */
[----:B------:R-:W2:Y:S02]  /*9b00*/  LDG.E.U8 R2, desc[UR56][R6.64+0x10] ;  /* 0x0000103806027981 */ /* 0x000ea4000c1e1100 */
[----:B--2---:R-:W-:-:S05]  /*9b10*/  PRMT R208, R2, 0x8880, RZ ;  /* 0x0000888002d07816 */ /* 0x004fca00000000ff */
[----:B------:R-:W-:-:S07]  /*9b20*/  IMAD R3, R208, R17, RZ ;  /* 0x00000011d0037224 */ /* 0x000fce00078e02ff */
.L_x_101:
[----:B------:R-:W-:Y:S05]  /*9b30*/  BSYNC B1 ;  /* 0x0000000000017941 */ /* 0x000fea0003800000 */
.L_x_100:
[----:B------:R-:W-:Y:S01]  /*9b40*/  @!P4 IMAD R217, R210, R16, R3 ;  /* 0x00000010d2d9c224 */ /* 0x000fe200078e0203 */
[----:B------:R-:W-:Y:S01]  /*9b50*/  ISETP.LT.OR P5, PT, R0, 0x12, !P6 ;  /* 0x000000120000780c */ /* 0x000fe200077a1670 */
[----:B------:R-:W-:Y:S01]  /*9b60*/  BSSY B1, `(.L_x_102) ;  /* 0x000000a000017945 */ /* 0x000fe20003800000 */
[----:B------:R-:W-:Y:S02]  /*9b70*/  P2R R216, PR, RZ, 0x1 ;  /* 0x00000001ffd87803 */ /* 0x000fe40000000000 */
[----:B------:R2:W-:Y:S09]  /*9b80*/  @!P4 STG.E.U8 desc[UR56][R8.64+0x10], R217 ;  /* 0x000010d90800c986 */ /* 0x0005f2000c101138 */
[----:B------:R-:W-:-:S04]  /*9b90*/  @!P5 IADD3 R208, P0, R4, UR43, RZ ;  /* 0x0000002b04d0dc10 */ /* 0x000fc8000ff1e0ff */
[----:B------:R-:W-:Y:S02]  /*9ba0*/  @!P5 IADD3.X R209, R5, UR42, RZ, P0, !PT ;  /* 0x0000002a05d1dc10 */ /* 0x000fe400087fe4ff */
[----:B------:R-:W-:Y:S01]  /*9bb0*/  ISETP.NE.AND P0, PT, R216, RZ, PT ;  /* 0x000000ffd800720c */ /* 0x000fe20003f05270 */
[----:B--2---:R-:W-:-:S12]  /*9bc0*/  @P5 BRA `(.L_x_103) ;  /* 0x00000000000c5947 */ /* 0x004fd80003800000 */
[----:B------:R-:W2:Y:S02]  /*9bd0*/  LDG.E.U8 R2, desc[UR56][R6.64+0x11] ;  /* 0x0000113806027981 */ /* 0x000ea4000c1e1100 */
[----:B--2---:R-:W-:-:S05]  /*9be0*/  PRMT R8, R2, 0x8880, RZ ;  /* 0x0000888002087816 */ /* 0x004fca00000000ff */
[----:B------:R-:W-:-:S07]  /*9bf0*/  IMAD R3, R8, R17, RZ ;  /* 0x0000001108037224 */ /* 0x000fce00078e02ff */
.L_x_103:
[----:B------:R-:W-:Y:S05]  /*9c00*/  BSYNC B1 ;  /* 0x0000000000017941 */ /* 0x000fea0003800000 */
.L_x_102:
        /* <DEDUP_REMOVED lines=9> */
.L_x_105:
[----:B------:R-:W-:Y:S05]  /*9ca0*/  BSYNC B1 ;  /* 0x0000000000017941 */ /* 0x000fea0003800000 */
.L_x_104:
        /* <DEDUP_REMOVED lines=8> */
.L_x_107:
[----:B------:R-:W-:Y:S05]  /*9d30*/  BSYNC B1 ;  /* 0x0000000000017941 */ /* 0x000fea0003800000 */
.L_x_106:
        /* <DEDUP_REMOVED lines=12> */
.L_x_109:
[----:B------:R-:W-:Y:S05]  /*9e00*/  BSYNC B1 ;  /* 0x0000000000017941 */ /* 0x000fea0003800000 */
.L_x_108:
        /* <DEDUP_REMOVED lines=12> */
.L_x_111:
[----:B------:R-:W-:Y:S05]  /*9ed0*/  BSYNC B1 ;  /* 0x0000000000017941 */ /* 0x000fea0003800000 */
.L_x_110:
        /* <DEDUP_REMOVED lines=9> */
.L_x_113:
[----:B------:R-:W-:Y:S05]  /*9f70*/  BSYNC B1 ;  /* 0x0000000000017941 */ /* 0x000fea0003800000 */
.L_x_112:
[----:B------:R-:W-:Y:S01]  /*9f80*/  @!P4 IMAD R9, R200, R16, R3 ;  /* 0x00000010c809c224 */ /* 0x000fe200078e0203 */
[----:B------:R-:W-:Y:S04]  /*9f90*/  BSSY B1, `(.L_x_114) ;  /* 0x0000007000017945 */ /* 0x000fe80003800000 */
[----:B------:R2:W-:Y:S01]  /*9fa0*/  @!P4 STG.E.U8 desc[UR56][R10.64+0x10], R9 ;  /* 0x000010090a00c986 */ /* 0x0005e2000c101138 */
[----:B------:R-:W-:-:S13]  /*9fb0*/  ISETP.LT.OR P4, PT, R0, 0x12, !P5 ;  /* 0x000000120000780c */ /* 0x000fda0006f81670 */
[----:B--2---:R-:W-:Y:S05]  /*9fc0*/  @P4 BRA `(.L_x_115) ;  /* 0x00000000000c4947 */ /* 0x004fea0003800000 */
[----:B------:R-:W2:Y:S02]  /*9fd0*/  LDG.E.U8 R2, desc[UR56][R12.64+0x11] ;  /* 0x000011380c027981 */ /* 0x000ea4000c1e1100 */
[----:B--2---:R-:W-:-:S05]  /*9fe0*/  PRMT R8, R2, 0x8880, RZ ;  /* 0x0000888002087816 */ /* 0x004fca00000000ff */
[----:B------:R-:W-:-:S07]  /*9ff0*/  IMAD R3, R8, R17, RZ ;  /* 0x0000001108037224 */ /* 0x000fce00078e02ff */
.L_x_115:
[----:B------:R-:W-:Y:S05]  /*a000*/  BSYNC B1 ;  /* 0x0000000000017941 */ /* 0x000fea0003800000 */
.L_x_114:
[----:B------:R-:W-:Y:S01]  /*a010*/  @!P4 IMAD R211, R201, R16, R3 ;  /* 0x00000010c9d3c224 */ /* 0x000fe200078e0203 */
[----:B------:R-:W-:Y:S02]  /*a020*/  P2R R200, PR, RZ, 0x1 ;  /* 0x00000001ffc87803 */ /* 0x000fe40000000000 */
[C---:B------:R-:W-:Y:S02]  /*a030*/  ISETP.LT.OR P0, PT, R0.reuse, 0x21, !P6 ;  /* 0x000000210000780c */ /* 0x040fe40007701670 */
[----:B------:R-:W-:Y:S01]  /*a040*/  @!P4 STG.E.U8 desc[UR56][R10.64+0x11], R211 ;  /* 0x000011d30a00c986 */ /* 0x000fe2000c101138 */
[----:B------:R-:W-:-:S10]  /*a050*/  ISETP.LT.OR P4, PT, R0, 0x11, !P3 ;  /* 0x000000110000780c */ /* 0x000fd40005f81670 */
[----:B------:R-:W-:-:S03]  /*a060*/  @!P0 IADD3 R208, P5, R4, UR43, RZ ;  /* 0x0000002b04d08c10 */ /* 0x000fc6000ffbe0ff */
[----:B------:R-:W2:Y:S01]  /*a070*/  @!P4 LDG.E.U8 R2, desc[UR56][R14.64+0x10] ;  /* 0x000010380e02c981 */ /* 0x000ea2000c1e1100 */
[----:B------:R-:W-:Y:S02]  /*a080*/  @!P0 IADD3.X R209, R5, UR42, RZ, P5, !PT ;  /* 0x0000002a05d18c10 */ /* 0x000fe4000affe4ff */
[----:B------:R-:W-:-:S13]  /*a090*/  ISETP.LT.OR P0, PT, R0, 0x22, !P6 ;  /* 0x000000220000780c */ /* 0x000fda0007701670 */
[----:B------:R-:W-:-:S04]  /*a0a0*/  @!P0 IADD3 R8, P5, R4, UR43, RZ ;  /* 0x0000002b04088c10 */ /* 0x000fc8000ffbe0ff */
[----:B------:R-:W-:Y:S02]  /*a0b0*/  @!P0 IADD3.X R9, R5, UR42, RZ, P5, !PT ;  /* 0x0000002a05098c10 */ /* 0x000fe4000affe4ff */
[----:B------:R-:W-:Y:S02]  /*a0c0*/  ISETP.NE.AND P0, PT, R200, RZ, PT ;  /* 0x000000ffc800720c */ /* 0x000fe40003f05270 */
[----:B------:R-:W-:-:S04]  /*a0d0*/  @!P4 IADD3 R200, P5, R10, UR43, RZ ;  /* 0x0000002b0ac8cc10 */ /* 0x000fc8000ffbe0ff */
[----:B------:R-:W-:Y:S02]  /*a0e0*/  @!P4 IADD3.X R201, R11, UR42, RZ, P5, !PT ;  /* 0x0000002a0bc9cc10 */ /* 0x000fe4000affe4ff */
[----:B--2---:R-:W-:-:S05]  /*a0f0*/  @!P4 PRMT R210, R2, 0x8880, RZ ;  /* 0x0000888002d2c816 */ /* 0x004fca00000000ff */
[----:B------:R-:W-:-:S04]  /*a100*/  @!P4 IMAD R3, R210, R17, RZ ;  /* 0x00000011d203c224 */ /* 0x000fc800078e02ff */
[----:B------:R-:W-:-:S05]  /*a110*/  @!P4 IMAD R213, R202, R16, R3 ;  /* 0x00000010cad5c224 */ /* 0x000fca00078e0203 */
[----:B------:R2:W-:Y:S01]  /*a120*/  @!P4 STG.E.U8 desc[UR56][R200.64+0x10], R213 ;  /* 0x000010d5c800c986 */ /* 0x0005e2000c101138 */
[----:B------:R-:W-:-:S13]  /*a130*/  ISETP.LT.OR P4, PT, R0, 0x12, !P3 ;  /* 0x000000120000780c */ /* 0x000fda0005f81670 */
[----:B------:R-:W3:Y:S01]  /*a140*/  @!P4 LDG.E.U8 R2, desc[UR56][R14.64+0x11] ;  /* 0x000011380e02c981 */ /* 0x000ee2000c1e1100 */
[----:B--2---:R-:W-:-:S04]  /*a150*/  @!P4 IADD3 R200, P5, R10, UR43, RZ ;  /* 0x0000002b0ac8cc10 */ /* 0x004fc8000ffbe0ff */
[----:B------:R-:W-:Y:S02]  /*a160*/  @!P4 IADD3.X R201, R11, UR42, RZ, P5, !PT ;  /* 0x0000002a0bc9cc10 */ /* 0x000fe4000affe4ff */
[----:B------:R-:W-:Y:S02]  /*a170*/  LOP3.LUT P5, RZ, R234, 0x8, RZ, 0xc0, !PT ;  /* 0x00000008eaff7812 */ /* 0x000fe400078ac0ff */
[----:B---3--:R-:W-:-:S05]  /*a180*/  @!P4 PRMT R202, R2, 0x8880, RZ ;  /* 0x0000888002cac816 */ /* 0x008fca00000000ff */
[----:B------:R-:W-:-:S04]  /*a190*/  @!P4 IMAD R3, R202, R17, RZ ;  /* 0x00000011ca03c224 */ /* 0x000fc800078e02ff */
[----:B------:R-:W-:-:S05]  /*a1a0*/  @!P4 IMAD R203, R203, R16, R3 ;  /* 0x00000010cbcbc224 */ /* 0x000fca00078e0203 */
[----:B------:R2:W-:Y:S01]  /*a1b0*/  @!P4 STG.E.U8 desc[UR56][R200.64+0x11], R203 ;  /* 0x000011cbc800c986 */ /* 0x0005e2000c101138 */
[----:B------:R-:W-:-:S13]  /*a1c0*/  ISETP.LT.OR P4, PT, R0, 0x19, !P5 ;  /* 0x000000190000780c */ /* 0x000fda0006f81670 */
[----:B------:R-:W3:Y:S02]  /*a1d0*/  @!P4 LDG.E.U8 R2, desc[UR56][R12.64+0x18] ;  /* 0x000018380c02c981 */ /* 0x000ee4000c1e1100 */
[----:B---3--:R-:W-:-:S05]  /*a1e0*/  @!P4 PRMT R202, R2, 0x8880, RZ ;  /* 0x0000888002cac816 */ /* 0x008fca00000000ff */
[----:B------:R-:W-:-:S04]  /*a1f0*/  @!P4 IMAD R3, R202, R17, RZ ;  /* 0x00000011ca03c224 */ /* 0x000fc800078e02ff */
[----:B------:R-:W-:-:S05]  /*a200*/  @!P4 IMAD R211, R204, R16, R3 ;  /* 0x00000010ccd3c224 */ /* 0x000fca00078e0203 */
[----:B------:R3:W-:Y:S01]  /*a210*/  @!P4 STG.E.U8 desc[UR56][R10.64+0x18], R211 ;  /* 0x000018d30a00c986 */ /* 0x0007e2000c101138 */
[----:B------:R-:W-:-:S13]  /*a220*/  ISETP.LT.OR P4, PT, R0, 0x1a, !P5 ;  /* 0x0000001a0000780c */ /* 0x000fda0006f81670 */
[----:B------:R-:W4:Y:S02]  /*a230*/  @!P4 LDG.E.U8 R2, desc[UR56][R12.64+0x19] ;  /* 0x000019380c02c981 */ /* 0x000f24000c1e1100 */
[----:B----4-:R-:W-:-:S05]  /*a240*/  @!P4 PRMT R202, R2, 0x8880, RZ ;  /* 0x0000888002cac816 */ /* 0x010fca00000000ff */
[----:B--2---:R-:W-:-:S04]  /*a250*/  @!P4 IMAD.MOV.U32 R200, RZ, RZ, R202 ;  /* 0x000000ffffc8c224 */ /* 0x004fc800078e00ca */
[----:B------:R-:W-:-:S04]  /*a260*/  @!P4 IMAD R3, R200, R17, RZ ;  /* 0x00000011c803c224 */ /* 0x000fc800078e02ff */
[----:B------:R-:W-:-:S05]  /*a270*/  @!P4 IMAD R205, R205, R16, R3 ;  /* 0x00000010cdcdc224 */ /* 0x000fca00078e0203 */
[----:B------:R-:W-:Y:S01]  /*a280*/  @!P4 STG.E.U8 desc[UR56][R10.64+0x19], R205 ;  /* 0x000019cd0a00c986 */ /* 0x000fe2000c101138 */
[----:B------:R-:W-:-:S13]  /*a290*/  ISETP.LT.OR P4, PT, R0, 0x19, !P3 ;  /* 0x000000190000780c */ /* 0x000fda0005f81670 */
[----:B------:R-:W2:Y:S01]  /*a2a0*/  @!P4 LDG.E.U8 R2, desc[UR56][R14.64+0x18] ;  /* 0x000018380e02c981 */ /* 0x000ea2000c1e1100 */
[----:B------:R-:W-:-:S04]  /*a2b0*/  @!P4 IADD3 R202, P5, R10, UR43, RZ ;  /* 0x0000002b0acacc10 */ /* 0x000fc8000ffbe0ff */
[----:B------:R-:W-:Y:S02]  /*a2c0*/  @!P4 IADD3.X R203, R11, UR42, RZ, P5, !PT ;  /* 0x0000002a0bcbcc10 */ /* 0x000fe4000affe4ff */
[----:B--2---:R-:W-:-:S05]  /*a2d0*/  @!P4 PRMT R200, R2, 0x8880, RZ ;  /* 0x0000888002c8c816 */ /* 0x004fca00000000ff */
[----:B------:R-:W-:-:S04]  /*a2e0*/  @!P4 IMAD R3, R200, R17, RZ ;  /* 0x00000011c803c224 */ /* 0x000fc800078e02ff */
[----:B---3--:R-:W-:-:S05]  /*a2f0*/  @!P4 IMAD R211, R206, R16, R3 ;  /* 0x00000010ced3c224 */ /* 0x008fca00078e0203 */
[----:B------:R2:W-:Y:S01]  /*a300*/  @!P4 STG.E.U8 desc[UR56][R202.64+0x18], R211 ;  /* 0x000018d3ca00c986 */ /* 0x0005e2000c101138 */
[----:B------:R-:W-:-:S13]  /*a310*/  ISETP.LT.OR P4, PT, R0, 0x1a, !P3 ;  /* 0x0000001a0000780c */ /* 0x000fda0005f81670 */
[----:B------:R-:W3:Y:S01]  /*a320*/  @!P4 LDG.E.U8 R2, desc[UR56][R14.64+0x19] ;  /* 0x000019380e02c981 */ /* 0x000ee2000c1e1100 */
[----:B------:R-:W-:Y:S02]  /*a330*/  @!P4 IADD3 R200, P5, R10, UR43, RZ ;  /* 0x0000002b0ac8cc10 */ /* 0x000fe4000ffbe0ff */
[----:B--2---:R-:W-:Y:S02]  /*a340*/  P2R R202, PR, RZ, 0x8 ;  /* 0x00000008ffca7803 */ /* 0x004fe40000000000 */
        /* <DEDUP_REMOVED lines=15> */
[----:B------:R-:W-:-:S04]  /*a440*/  @!P4 IMAD R3, R192, R17, RZ ;  /* 0x00000011c003c224 */ /* 0x000fc800078e02ff */
[----:B--2---:R-:W-:-:S05]  /*a450*/  @!P4 IMAD R201, R193, R16, R3 ;  /* 0x00000010c1c9c224 */ /* 0x004fca00078e0203 */
[----:B------:R2:W-:Y:S01]  /*a460*/  @!P4 STG.E.U8 desc[UR56][R18.64+0x11], R201 ;  /* 0x000011c91200c986 */ /* 0x0005e2000c101138 */
[----:B------:R-:W-:-:S13]  /*a470*/  ISETP.LT.OR P4, PT, R0, 0x11, !P2 ;  /* 0x000000110000780c */ /* 0x000fda0005781670 */
[----:B------:R-:W4:Y:S01]  /*a480*/  @!P4 LDG.E.U8 R2, desc[UR56][R22.64+0x10] ;  /* 0x000010381602c981 */ /* 0x000f22000c1e1100 */
[----:B------:R-:W-:-:S04]  /*a490*/  @!P4 IADD3 R192, P5, R18, UR43, RZ ;  /* 0x0000002b12c0cc10 */ /* 0x000fc8000ffbe0ff */
[----:B------:R-:W-:Y:S02]  /*a4a0*/  @!P4 IADD3.X R193, R19, UR42, RZ, P5, !PT ;  /* 0x0000002a13c1cc10 */ /* 0x000fe4000affe4ff */
[----:B----4-:R-:W-:-:S05]  /*a4b0*/  @!P4 PRMT R200, R2, 0x8880, RZ ;  /* 0x0000888002c8c816 */ /* 0x010fca00000000ff */
[----:B------:R-:W-:-:S04]  /*a4c0*/  @!P4 IMAD R3, R200, R17, RZ ;  /* 0x00000011c803c224 */ /* 0x000fc800078e02ff */
[----:B---3--:R-:W-:-:S05]  /*a4d0*/  @!P4 IMAD R203, R194, R16, R3 ;  /* 0x00000010c2cbc224 */ /* 0x008fca00078e0203 */
[----:B------:R3:W-:Y:S01]  /*a4e0*/  @!P4 STG.E.U8 desc[UR56][R192.64+0x10], R203 ;  /* 0x000010cbc000c986 */ /* 0x0007e2000c101138 */
[----:B------:R-:W-:-:S13]  /*a4f0*/  ISETP.LT.OR P4, PT, R0, 0x12, !P2 ;  /* 0x000000120000780c */ /* 0x000fda0005781670 */
[----:B------:R-:W4:Y:S01]  /*a500*/  @!P4 LDG.E.U8 R2, desc[UR56][R22.64+0x11] ;  /* 0x000011381602c981 */ /* 0x000f22000c1e1100 */
[----:B------:R-:W-:-:S04]  /*a510*/  @!P4 IADD3 R200, P5, R18, UR43, RZ ;  /* 0x0000002b12c8cc10 */ /* 0x000fc8000ffbe0ff */
[----:B--2---:R-:W-:Y:S02]  /*a520*/  @!P4 IADD3.X R201, R19, UR42, RZ, P5, !PT ;  /* 0x0000002a13c9cc10 */ /* 0x004fe4000affe4ff */
[----:B----4-:R-:W-:-:S05]  /*a530*/  @!P4 PRMT R194, R2, 0x8880, RZ ;  /* 0x0000888002c2c816 */ /* 0x010fca00000000ff */
        /* <DEDUP_REMOVED lines=8> */
[----:B------:R-:W-:Y:S01]  /*a5c0*/  @!P4 STG.E.U8 desc[UR56][R18.64+0x18], R203 ;  /* 0x000018cb1200c986 */ /* 0x000fe2000c101138 */
[----:B------:R-:W-:-:S13]  /*a5d0*/  ISETP.LT.OR P4, PT, R0, 0x1a, !P3 ;  /* 0x0000001a0000780c */ /* 0x000fda0005f81670 */
[----:B------:R-:W3:Y:S02]  /*a5e0*/  @!P4 LDG.E.U8 R2, desc[UR56][R20.64+0x19] ;  /* 0x000019381402c981 */ /* 0x000ee4000c1e1100 */
[----:B---3--:R-:W-:-:S05]  /*a5f0*/  @!P4 PRMT R192, R2, 0x8880, RZ ;  /* 0x0000888002c0c816 */ /* 0x008fca00000000ff */
[----:B------:R-:W-:-:S04]  /*a600*/  @!P4 IMAD R3, R192, R17, RZ ;  /* 0x00000011c003c224 */ /* 0x000fc800078e02ff */
[----:B------:R-:W-:-:S05]  /*a610*/  @!P4 IMAD R197, R197, R16, R3 ;  /* 0x00000010c5c5c224 */ /* 0x000fca00078e0203 */
[----:B------:R-:W-:Y:S01]  /*a620*/  @!P4 STG.E.U8 desc[UR56][R18.64+0x19], R197 ;  /* 0x000019c51200c986 */ /* 0x000fe2000c101138 */
[----:B------:R-:W-:-:S13]  /*a630*/  ISETP.LT.OR P4, PT, R0, 0x19, !P2 ;  /* 0x000000190000780c */ /* 0x000fda0005781670 */
[----:B------:R-:W3:Y:S01]  /*a640*/  @!P4 LDG.E.U8 R2, desc[UR56][R22.64+0x18] ;  /* 0x000018381602c981 */ /* 0x000ee2000c1e1100 */
[----:B------:R-:W-:-:S04]  /*a650*/  @!P4 IADD3 R192, P5, R18, UR43, RZ ;  /* 0x0000002b12c0cc10 */ /* 0x000fc8000ffbe0ff */
[----:B------:R-:W-:Y:S02]  /*a660*/  @!P4 IADD3.X R193, R19, UR42, RZ, P5, !PT ;  /* 0x0000002a13c1cc10 */ /* 0x000fe4000affe4ff */
[----:B---3--:R-:W-:-:S05]  /*a670*/  @!P4 PRMT R194, R2, 0x8880, RZ ;  /* 0x0000888002c2c816 */ /* 0x008fca00000000ff */
[----:B------:R-:W-:-:S04]  /*a680*/  @!P4 IMAD R3, R194, R17, RZ ;  /* 0x00000011c203c224 */ /* 0x000fc800078e02ff */
[----:B--2---:R-:W-:-:S05]  /*a690*/  @!P4 IMAD R201, R198, R16, R3 ;  /* 0x00000010c6c9c224 */ /* 0x004fca00078e0203 */
[----:B------:R2:W-:Y:S01]  /*a6a0*/  @!P4 STG.E.U8 desc[UR56][R192.64+0x18], R201 ;  /* 0x000018c9c000c986 */ /* 0x0005e2000c101138 */
[----:B------:R-:W-:-:S13]  /*a6b0*/  ISETP.LT.OR P4, PT, R0, 0x1a, !P2 ;  /* 0x0000001a0000780c */ /* 0x000fda0005781670 */
[----:B------:R-:W3:Y:S01]  /*a6c0*/  @!P4 LDG.E.U8 R2, desc[UR56][R22.64+0x19] ;  /* 0x000019381602c981 */ /* 0x000ee2000c1e1100 */
[----:B------:R-:W-:-:S04]  /*a6d0*/  @!P4 IADD3 R194, P5, R18, UR43, RZ ;  /* 0x0000002b12c2cc10 */ /* 0x000fc8000ffbe0ff */
[----:B------:R-:W-:Y:S02]  /*a6e0*/  @!P4 IADD3.X R195, R19, UR42, RZ, P5, !PT ;  /* 0x0000002a13c3cc10 */ /* 0x000fe4000affe4ff */
[----:B---3--:R-:W-:-:S05]  /*a6f0*/  @!P4 PRMT R198, R2, 0x8880, RZ ;  /* 0x0000888002c6c816 */ /* 0x008fca00000000ff */
[----:B------:R-:W-:-:S04]  /*a700*/  @!P4 IMAD R3, R198, R17, RZ ;  /* 0x00000011c603c224 */ /* 0x000fc800078e02ff */
[----:B------:R-:W-:-:S05]  /*a710*/  @!P4 IMAD R199, R199, R16, R3 ;  /* 0x00000010c7c7c224 */ /* 0x000fca00078e0203 */
[----:B------:R3:W-:Y:S01]  /*a720*/  @!P4 STG.E.U8 desc[UR56][R194.64+0x19], R199 ;  /* 0x000019c7c200c986 */ /* 0x0007e2000c101138 */
[----:B------:R-:W-:-:S13]  /*a730*/  ISETP.LT.OR P4, PT, R0, 0x11, !P1 ;  /* 0x000000110000780c */ /* 0x000fda0004f81670 */
[----:B------:R-:W4:Y:S01]  /*a740*/  @!P4 LDG.E.U8 R2, desc[UR56][R226.64+0x10] ;  /* 0x00001038e202c981 */ /* 0x000f22000c1e1100 */
[----:B--2---:R-:W-:Y:S01]  /*a750*/  IMAD.IADD R193, R235, 0x1, R229 ;  /* 0x00000001ebc17824 */ /* 0x004fe200078e02e5 */
[----:B----4-:R-:W-:-:S05]  /*a760*/  @!P4 PRMT R192, R2, 0x8880, RZ ;  /* 0x0000888002c0c816 */ /* 0x010fca00000000ff */
[----:B------:R-:W-:Y:S02]  /*a770*/  @!P4 IMAD R3, R192, R17, RZ ;  /* 0x00000011c003c224 */ /* 0x000fe400078e02ff */
[----:B------:R-:W-:Y:S02]  /*a780*/  @!P4 IMAD.MOV.U32 R192, RZ, RZ, R228 ;  /* 0x000000ffffc0c224 */ /* 0x000fe400078e00e4 */
[----:B------:R-:W-:-:S05]  /*a790*/  @!P4 IMAD R197, R184, R16, R3 ;  /* 0x00000010b8c5c224 */ /* 0x000fca00078e0203 */
[----:B------:R2:W-:Y:S01]  /*a7a0*/  @!P4 STG.E.U8 desc[UR56][R192.64+0x10], R197 ;  /* 0x000010c5c000c986 */ /* 0x0005e2000c101138 */
[----:B------:R-:W-:-:S13]  /*a7b0*/  ISETP.LT.OR P4, PT, R0, 0x12, !P1 ;  /* 0x000000120000780c */ /* 0x000fda0004f81670 */
[----:B------:R-:W4:Y:S01]  /*a7c0*/  @!P4 LDG.E.U8 R2, desc[UR56][R226.64+0x11] ;  /* 0x00001138e202c981 */ /* 0x000f22000c1e1100 */
[----:B---3--:R-:W-:Y:S02]  /*a7d0*/  @!P4 IMAD.MOV.U32 R194, RZ, RZ, R228 ;  /* 0x000000ffffc2c224 */ /* 0x008fe400078e00e4 */
[----:B------:R-:W-:Y:S01]  /*a7e0*/  @!P4 IMAD.MOV.U32 R195, RZ, RZ, R193 ;  /* 0x000000ffffc3c224 */ /* 0x000fe200078e00c1 */
[----:B----4-:R-:W-:-:S05]  /*a7f0*/  @!P4 PRMT R184, R2, 0x8880, RZ ;  /* 0x0000888002b8c816 */ /* 0x010fca00000000ff */
[----:B------:R-:W-:-:S04]  /*a800*/  @!P4 IMAD R3, R184, R17, RZ ;  /* 0x00000011b803c224 */ /* 0x000fc800078e02ff */
[----:B------:R-:W-:-:S05]  /*a810*/  @!P4 IMAD R199, R185, R16, R3 ;  /* 0x00000010b9c7c224 */ /* 0x000fca00078e0203 */
[----:B------:R3:W-:Y:S01]  /*a820*/  @!P4 STG.E.U8 desc[UR56][R194.64+0x11], R199 ;  /* 0x000011c7c200c986 */ /* 0x0007e2000c101138 */
[----:B------:R-:W-:-:S13]  /*a830*/  ISETP.LT.OR P4, PT, R0, 0x11, !P0 ;  /* 0x000000110000780c */ /* 0x000fda0004781670 */
[----:B------:R-:W4:Y:S01]  /*a840*/  @!P4 LDG.E.U8 R2, desc[UR56][R224.64+0x10] ;  /* 0x00001038e002c981 */ /* 0x000f22000c1e1100 */
[----:B------:R-:W-:-:S04]  /*a850*/  @!P4 IADD3 R184, P5, R228, UR43, RZ ;  /* 0x0000002be4b8cc10 */ /* 0x000fc8000ffbe0ff */
[----:B------:R-:W-:Y:S02]  /*a860*/  @!P4 IADD3.X R185, R193, UR42, RZ, P5, !PT ;  /* 0x0000002ac1b9cc10 */ /* 0x000fe4000affe4ff */
[----:B----4-:R-:W-:-:S05]  /*a870*/  @!P4 PRMT R198, R2, 0x8880, RZ ;  /* 0x0000888002c6c816 */ /* 0x010fca00000000ff */
[----:B------:R-:W-:-:S04]  /*a880*/  @!P4 IMAD R3, R198, R17, RZ ;  /* 0x00000011c603c224 */ /* 0x000fc800078e02ff */
[----:B--2---:R-:W-:-:S05]  /*a890*/  @!P4 IMAD R197, R186, R16, R3 ;  /* 0x00000010bac5c224 */ /* 0x004fca00078e0203 */
[----:B------:R2:W-:Y:S01]  /*a8a0*/  @!P4 STG.E.U8 desc[UR56][R184.64+0x10], R197 ;  /* 0x000010c5b800c986 */ /* 0x0005e2000c101138 */
[----:B------:R-:W-:-:S13]  /*a8b0*/  ISETP.LT.OR P4, PT, R0, 0x12, !P0 ;  /* 0x000000120000780c */ /* 0x000fda0004781670 */
[----:B------:R-:W4:Y:S01]  /*a8c0*/  @!P4 LDG.E.U8 R2, desc[UR56][R224.64+0x11] ;  /* 0x00001138e002c981 */ /* 0x000f22000c1e1100 */
[----:B---3--:R-:W-:-:S04]  /*a8d0*/  @!P4 IADD3 R194, P5, R228, UR43, RZ ;  /* 0x0000002be4c2cc10 */ /* 0x008fc8000ffbe0ff */
[----:B------:R-:W-:Y:S02]  /*a8e0*/  @!P4 IADD3.X R195, R193, UR42, RZ, P5, !PT ;  /* 0x0000002ac1c3cc10 */ /* 0x000fe4000affe4ff */
[----:B----4-:R-:W-:-:S05]  /*a8f0*/  @!P4 PRMT R186, R2, 0x8880, RZ ;  /* 0x0000888002bac816 */ /* 0x010fca00000000ff */
[----:B------:R-:W-:-:S04]  /*a900*/  @!P4 IMAD R3, R186, R17, RZ ;  /* 0x00000011ba03c224 */ /* 0x000fc800078e02ff */
[----:B------:R-:W-:-:S05]  /*a910*/  @!P4 IMAD R187, R187, R16, R3 ;  /* 0x00000010bbbbc224 */ /* 0x000fca00078e0203 */
[----:B------:R-:W-:Y:S01]  /*a920*/  @!P4 STG.E.U8 desc[UR56][R194.64+0x11], R187 ;  /* 0x000011bbc200c986 */ /* 0x000fe2000c101138 */
[----:B------:R-:W-:-:S13]  /*a930*/  ISETP.LT.OR P4, PT, R0, 0x19, !P1 ;  /* 0x000000190000780c */ /* 0x000fda0004f81670 */
[----:B------:R-:W3:Y:S01]  /*a940*/  @!P4 LDG.E.U8 R2, desc[UR56][R226.64+0x18] ;  /* 0x00001838e202c981 */ /* 0x000ee2000c1e1100 */
[----:B--2---:R-:W-:Y:S01]  /*a950*/  @!P4 IMAD.MOV.U32 R185, RZ, RZ, R193 ;  /* 0x000000ffffb9c224 */ /* 0x004fe200078e00c1 */
[----:B---3--:R-:W-:-:S05]  /*a960*/  @!P4 PRMT R184, R2, 0x8880, RZ ;  /* 0x0000888002b8c816 */ /* 0x008fca00000000ff */
[----:B------:R-:W-:Y:S02]  /*a970*/  @!P4 IMAD R3, R184, R17, RZ ;  /* 0x00000011b803c224 */ /* 0x000fe400078e02ff */
[----:B------:R-:W-:Y:S02]  /*a980*/  @!P4 IMAD.MOV.U32 R184, RZ, RZ, R228 ;  /* 0x000000ffffb8c224 */ /* 0x000fe400078e00e4 */
[----:B------:R-:W-:-:S05]  /*a990*/  @!P4 IMAD R197, R188, R16, R3 ;  /* 0x00000010bcc5c224 */ /* 0x000fca00078e0203 */
[----:B------:R2:W-:Y:S01]  /*a9a0*/  @!P4 STG.E.U8 desc[UR56][R184.64+0x18], R197 ;  /* 0x000018c5b800c986 */ /* 0x0005e2000c101138 */
[----:B------:R-:W-:-:S13]  /*a9b0*/  ISETP.LT.OR P4, PT, R0, 0x1a, !P1 ;  /* 0x0000001a0000780c */ /* 0x000fda0004f81670 */
[----:B------:R-:W3:Y:S01]  /*a9c0*/  @!P4 LDG.E.U8 R2, desc[UR56][R226.64+0x19] ;  /* 0x00001938e202c981 */ /* 0x000ee2000c1e1100 */
[----:B--2---:R-:W-:Y:S02]  /*a9d0*/  @!P4 IMAD.MOV.U32 R184, RZ, RZ, R228 ;  /* 0x000000ffffb8c224 */ /* 0x004fe400078e00e4 */
[----:B------:R-:W-:Y:S01]  /*a9e0*/  @!P4 IMAD.MOV.U32 R185, RZ, RZ, R193 ;  /* 0x000000ffffb9c224 */ /* 0x000fe200078e00c1 */
[----:B---3--:R-:W-:-:S05]  /*a9f0*/  @!P4 PRMT R186, R2, 0x8880, RZ ;  /* 0x0000888002bac816 */ /* 0x008fca00000000ff */
[----:B------:R-:W-:-:S04]  /*aa00*/  @!P4 IMAD R3, R186, R17, RZ ;  /* 0x00000011ba03c224 */ /* 0x000fc800078e02ff */
[----:B------:R-:W-:-:S05]  /*aa10*/  @!P4 IMAD R189, R189, R16, R3 ;  /* 0x00000010bdbdc224 */ /* 0x000fca00078e0203 */
        /* <DEDUP_REMOVED lines=11> */
[----:B--2---:R-:W-:Y:S02]  /*aad0*/  @!P4 IADD3 R184, P5, R228, UR43, RZ ;  /* 0x0000002be4b8cc10 */ /* 0x004fe4000ffbe0ff */
[----:B------:R-:W-:Y:S02]  /*aae0*/  LOP3.LUT P3, RZ, R234, 0x4, RZ, 0xc0, !PT ;  /* 0x00000004eaff7812 */ /* 0x000fe4000786c0ff */
[----:B------:R-:W-:Y:S02]  /*aaf0*/  @!P4 IADD3.X R185, R193, UR42, RZ, P5, !PT ;  /* 0x0000002ac1b9cc10 */ /* 0x000fe4000affe4ff */
        /* <DEDUP_REMOVED lines=11> */
[----:B------:R-:W4:Y:S01]  /*abb0*/  @!P4 LDG.E.U8 R2, desc[UR56][R232.64+0x21] ;  /* 0x00002138e802c981 */ /* 0x000f22000c1e1100 */
[----:B------:R-:W-:Y:S02]  /*abc0*/  P2R R196, PR, RZ, 0x4 ;  /* 0x00000004ffc47803 */ /* 0x000fe40000000000 */
[----:B------:R-:W-:Y:S02]  /*abd0*/  ISETP.LT.OR P2, PT, R0, 0x21, !P6 ;  /* 0x000000210000780c */ /* 0x000fe40007741670 */
[----:B----4-:R-:W-:-:S05]  /*abe0*/  @!P4 PRMT R176, R2, 0x8880, RZ ;  /* 0x0000888002b0c816 */ /* 0x010fca00000000ff */
[----:B------:R-:W-:-:S04]  /*abf0*/  @!P4 IMAD R3, R176, R17, RZ ;  /* 0x00000011b003c224 */ /* 0x000fc800078e02ff */
[----:B------:R-:W-:-:S05]  /*ac00*/  @!P4 IMAD R177, R177, R16, R3 ;  /* 0x00000010b1b1c224 */ /* 0x000fca00078e0203 */
[----:B------:R4:W-:Y:S04]  /*ac10*/  @!P4 STG.E.U8 desc[UR56][R4.64+0x21], R177 ;  /* 0x000021b10400c986 */ /* 0x0009e8000c101138 */
[----:B------:R-:W5:Y:S01]  /*ac20*/  @!P2 LDG.E.U8 R2, desc[UR56][R6.64+0x20] ;  /* 0x000020380602a981 */ /* 0x000f62000c1e1100 */
[----:B------:R-:W-:Y:S02]  /*ac30*/  ISETP.LT.OR P5, PT, R0, 0x29, !P6 ;  /* 0x000000290000780c */ /* 0x000fe400077a1670 */
[----:B-----5:R-:W-:-:S05]  /*ac40*/  @!P2 PRMT R176, R2, 0x8880, RZ ;  /* 0x0000888002b0a816 */ /* 0x020fca00000000ff */
[----:B------:R-:W-:-:S04]  /*ac50*/  @!P2 IMAD R3, R176, R17, RZ ;  /* 0x00000011b003a224 */ /* 0x000fc800078e02ff */
[----:B------:R-:W-:-:S05]  /*ac60*/  @!P2 IMAD R189, R178, R16, R3 ;  /* 0x00000010b2bda224 */ /* 0x000fca00078e0203 */
[----:B------:R-:W-:Y:S01]  /*ac70*/  @!P2 STG.E.U8 desc[UR56][R208.64+0x20], R189 ;  /* 0x000020bdd000a986 */ /* 0x000fe2000c101138 */
[----:B------:R-:W-:-:S13]  /*ac80*/  ISETP.LT.OR P2, PT, R0, 0x22, !P6 ;  /* 0x000000220000780c */ /* 0x000fda0007741670 */
[----:B------:R-:W5:Y:S01]  /*ac90*/  @!P2 LDG.E.U8 R2, desc[UR56][R6.64+0x21] ;  /* 0x000021380602a981 */ /* 0x000f62000c1e1100 */
[----:B--2---:R-:W-:-:S04]  /*aca0*/  @!P5 IADD3 R184, P4, R4, UR43, RZ ;  /* 0x0000002b04b8dc10 */ /* 0x004fc8000ff9e0ff */
[----:B------:R-:W-:Y:S02]  /*acb0*/  @!P5 IADD3.X R185, R5, UR42, RZ, P4, !PT ;  /* 0x0000002a05b9dc10 */ /* 0x000fe4000a7fe4ff */
[----:B------:R-:W-:Y:S02]  /*acc0*/  ISETP.LT.OR P4, PT, R0, 0x2a, !P6 ;  /* 0x0000002a0000780c */ /* 0x000fe40007781670 */
[----:B------:R-:W-:-:S11]  /*acd0*/  P2R R194, PR, RZ, 0x2 ;  /* 0x00000002ffc27803 */ /* 0x000fd60000000000 */
[----:B------:R-:W-:-:S04]  /*ace0*/  @!P4 IADD3 R186, P1, R4, UR43, RZ ;  /* 0x0000002b04bacc10 */ /* 0x000fc8000ff3e0ff */
[----:B---3--:R-:W-:Y:S02]  /*acf0*/  @!P4 IADD3.X R187, R5, UR42, RZ, P1, !PT ;  /* 0x0000002a05bbcc10 */ /* 0x008fe40008ffe4ff */
[----:B------:R-:W-:Y:S02]  /*ad00*/  ISETP.LT.OR P1, PT, R0, 0x29, !P3 ;  /* 0x000000290000780c */ /* 0x000fe40005f21670 */
[----:B-----5:R-:W-:-:S05]  /*ad10*/  @!P2 PRMT R176, R2, 0x8880, RZ ;  /* 0x0000888002b0a816 */ /* 0x020fca00000000ff */
[----:B------:R-:W-:-:S04]  /*ad20*/  @!P2 IMAD R3, R176, R17, RZ ;  /* 0x00000011b003a224 */ /* 0x000fc800078e02ff */
[----:B------:R-:W-:-:S05]  /*ad30*/  @!P2 IMAD R179, R179, R16, R3 ;  /* 0x00000010b3b3a224 */ /* 0x000fca00078e0203 */
[----:B------:R2:W-:Y:S04]  /*ad40*/  @!P2 STG.E.U8 desc[UR56][R8.64+0x21], R179 ;  /* 0x000021b30800a986 */ /* 0x0005e8000c101138 */
[----:B------:R-:W3:Y:S02]  /*ad50*/  @!P1 LDG.E.U8 R2, desc[UR56][R232.64+0x28] ;  /* 0x00002838e8029981 */ /* 0x000ee4000c1e1100 */
[----:B---3--:R-:W-:-:S05]  /*ad60*/  @!P1 PRMT R176, R2, 0x8880, RZ ;  /* 0x0000888002b09816 */ /* 0x008fca00000000ff */
[----:B------:R-:W-:-:S04]  /*ad70*/  @!P1 IMAD R3, R176, R17, RZ ;  /* 0x00000011b0039224 */ /* 0x000fc800078e02ff */
[----:B----4-:R-:W-:-:S05]  /*ad80*/  @!P1 IMAD R177, R180, R16, R3 ;  /* 0x00000010b4b19224 */ /* 0x010fca00078e0203 */
[----:B------:R-:W-:Y:S01]  /*ad90*/  @!P1 STG.E.U8 desc[UR56][R4.64+0x28], R177 ;  /* 0x000028b104009986 */ /* 0x000fe2000c101138 */
[----:B------:R-:W-:-:S13]  /*ada0*/  ISETP.LT.OR P1, PT, R0, 0x2a, !P3 ;  /* 0x0000002a0000780c */ /* 0x000fda0005f21670 */
[----:B------:R-:W3:Y:S02]  /*adb0*/  @!P1 LDG.E.U8 R2, desc[UR56][R232.64+0x29] ;  /* 0x00002938e8029981 */ /* 0x000ee4000c1e1100 */
[----:B---3--:R-:W-:-:S05]  /*adc0*/  @!P1 PRMT R176, R2, 0x8880, RZ ;  /* 0x0000888002b09816 */ /* 0x008fca00000000ff */
[----:B--2---:R-:W-:-:S04]  /*add0*/  @!P1 IMAD.MOV.U32 R8, RZ, RZ, R176 ;  /* 0x000000ffff089224 */ /* 0x004fc800078e00b0 */
[----:B------:R-:W-:-:S04]  /*ade0*/  @!P1 IMAD R3, R8, R17, RZ ;  /* 0x0000001108039224 */ /* 0x000fc800078e02ff */
[----:B------:R-:W-:-:S05]  /*adf0*/  @!P1 IMAD R181, R181, R16, R3 ;  /* 0x00000010b5b59224 */ /* 0x000fca00078e0203 */
[----:B------:R-:W-:Y:S04]  /*ae00*/  @!P1 STG.E.U8 desc[UR56][R4.64+0x29], R181 ;  /* 0x000029b504009986 */ /* 0x000fe8000c101138 */
[----:B------:R-:W2:Y:S02]  /*ae10*/  @!P5 LDG.E.U8 R2, desc[UR56][R6.64+0x28] ;  /* 0x000028380602d981 */ /* 0x000ea4000c1e1100 */
[----:B--2---:R-:W-:-:S05]  /*ae20*/  @!P5 PRMT R176, R2, 0x8880, RZ ;  /* 0x0000888002b0d816 */ /* 0x004fca00000000ff */
[----:B------:R-:W-:-:S04]  /*ae30*/  @!P5 IMAD R3, R176, R17, RZ ;  /* 0x00000011b003d224 */ /* 0x000fc800078e02ff */
[----:B------:R-:W-:-:S05]  /*ae40*/  @!P5 IMAD R179, R182, R16, R3 ;  /* 0x00000010b6b3d224 */ /* 0x000fca00078e0203 */
[----:B------:R2:W-:Y:S04]  /*ae50*/  @!P5 STG.E.U8 desc[UR56][R184.64+0x28], R179 ;  /* 0x000028b3b800d986 */ /* 0x0005e8000c101138 */
[----:B------:R-:W3:Y:S01]  /*ae60*/  @!P4 LDG.E.U8 R2, desc[UR56][R6.64+0x29] ;  /* 0x000029380602c981 */ /* 0x000ee2000c1e1100 */
[----:B------:R-:W-:Y:S02]  /*ae70*/  LOP3.LUT P2, RZ, R234, 0x8, RZ, 0xc0, !PT ;  /* 0x00000008eaff7812 */ /* 0x000fe4000784c0ff */
        /* <DEDUP_REMOVED lines=12> */
[----:B------:R-:W-:-:S13]  /*af40*/  ISETP.LT.OR P1, PT, R0, 0x31, !P6 ;  /* 0x000000310000780c */ /* 0x000fda0007721670 */
[----:B------:R-:W-:-:S04]  /*af50*/  @!P1 IADD3 R8, P3, R4, UR43, RZ ;  /* 0x0000002b04089c10 */ /* 0x000fc8000ff7e0ff */
[----:B------:R-:W-:Y:S02]  /*af60*/  @!P1 IADD3.X R9, R5, UR42, RZ, P3, !PT ;  /* 0x0000002a05099c10 */ /* 0x000fe40009ffe4ff */
[----:B------:R-:W-:-:S13]  /*af70*/  ISETP.LT.OR P3, PT, R0, 0x32, !P6 ;  /* 0x000000320000780c */ /* 0x000fda0007761670 */
[----:B------:R-:W-:-:S04]  /*af80*/  @!P3 IADD3 R176, P5, R4, UR43, RZ ;  /* 0x0000002b04b0bc10 */ /* 0x000fc8000ffbe0ff */
[----:B------:R-:W-:Y:S02]  /*af90*/  @!P3 IADD3.X R177, R5, UR42, RZ, P5, !PT ;  /* 0x0000002a05b1bc10 */ /* 0x000fe4000affe4ff */
[----:B------:R-:W-:Y:S02]  /*afa0*/  ISETP.NE.AND P3, PT, R202, RZ, PT ;  /* 0x000000ffca00720c */ /* 0x000fe40003f65270 */
[----:B----4-:R-:W-:-:S05]  /*afb0*/  @!P4 PRMT R168, R2, 0x8880, RZ ;  /* 0x0000888002a8c816 */ /* 0x010fca00000000ff */
[----:B------:R-:W-:-:S04]  /*afc0*/  @!P4 IMAD R3, R168, R17, RZ ;  /* 0x00000011a803c224 */ /* 0x000fc800078e02ff */
[----:B------:R-:W-:-:S05]  /*afd0*/  @!P4 IMAD R181, R169, R16, R3 ;  /* 0x00000010a9b5c224 */ /* 0x000fca00078e0203 */
[----:B------:R-:W-:Y:S01]  /*afe0*/  @!P4 STG.E.U8 desc[UR56][R10.64+0x21], R181 ;  /* 0x000021b50a00c986 */ /* 0x000fe2000c101138 */
        /* <DEDUP_REMOVED lines=38> */
[----:B------:R-:W-:Y:S02]  /*b250*/  @!P4 IADD3 R170, P5, R10, UR43, RZ ;  /* 0x0000002b0aaacc10 */ /* 0x000fe4000ffbe0ff */
[----:B------:R-:W-:Y:S02]  /*b260*/  P2R R174, PR, RZ, 0x8 ;  /* 0x00000008ffae7803 */ /* 0x000fe40000000000 */
[----:B------:R-:W-:Y:S02]  /*b270*/  @!P4 IADD3.X R171, R11, UR42, RZ, P5, !PT ;  /* 0x0000002a0babcc10 */ /* 0x000fe4000affe4ff */
[----:B------:R-:W-:Y:S02]  /*b280*/  LOP3.LUT P3, RZ, R234, 0x2, RZ, 0xc0, !PT ;  /* 0x00000002eaff7812 */ /* 0x000fe4000786c0ff */
[----:B---3--:R-:W-:-:S05]  /*b290*/  @!P4 PRMT R172, R2, 0x8880, RZ ;  /* 0x0000888002acc816 */ /* 0x008fca00000000ff */
[----:B------:R-:W-:-:S04]  /*b2a0*/  @!P4 IMAD R3, R172, R17, RZ ;  /* 0x00000011ac03c224 */ /* 0x000fc800078e02ff */
[----:B------:R-:W-:-:S05]  /*b2b0*/  @!P4 IMAD R175, R175, R16, R3 ;  /* 0x00000010afafc224 */ /* 0x000fca00078e0203 */
[----:B------:R3:W-:Y:S01]  /*b2c0*/  @!P4 STG.E.U8 desc[UR56][R170.64+0x29], R175 ;  /* 0x000029afaa00c986 */ /* 0x0007e2000c101138 */
[----:B------:R-:W-:-:S13]  /*b2d0*/  ISETP.LT.OR P4, PT, R0, 0x21, !P3 ;  /* 0x000000210000780c */ /* 0x000fda0005f81670 */
[----:B------:R-:W2:Y:S02]  /*b2e0*/  @!P4 LDG.E.U8 R2, desc[UR56][R20.64+0x20] ;  /* 0x000020381402c981 */ /* 0x000ea4000c1e1100 */
[----:B--2---:R-:W-:-:S05]  /*b2f0*/  @!P4 PRMT R168, R2, 0x8880, RZ ;  /* 0x0000888002a8c816 */ /* 0x004fca00000000ff */
[----:B------:R-:W-:-:S04]  /*b300*/  @!P4 IMAD R3, R168, R17, RZ ;  /* 0x00000011a803c224 */ /* 0x000fc800078e02ff */
[----:B------:R-:W-:-:S05]  /*b310*/  @!P4 IMAD R169, R160, R16, R3 ;  /* 0x00000010a0a9c224 */ /* 0x000fca00078e0203 */
[----:B------:R2:W-:Y:S01]  /*b320*/  @!P4 STG.E.U8 desc[UR56][R18.64+0x20], R169 ;  /* 0x000020a91200c986 */ /* 0x0005e2000c101138 */
[----:B------:R-:W-:-:S13]  /*b330*/  ISETP.LT.OR P4, PT, R0, 0x22, !P3 ;  /* 0x000000220000780c */ /* 0x000fda0005f81670 */
[----:B------:R-:W4:Y:S01]  /*b340*/  @!P4 LDG.E.U8 R2, desc[UR56][R20.64+0x21] ;  /* 0x000021381402c981 */ /* 0x000f22000c1e1100 */
[----:B------:R-:W-:Y:S02]  /*b350*/  ISETP.NE.AND P2, PT, R196, RZ, PT ;  /* 0x000000ffc400720c */ /* 0x000fe40003f45270 */
[----:B----4-:R-:W-:-:S05]  /*b360*/  @!P4 PRMT R160, R2, 0x8880, RZ ;  /* 0x0000888002a0c816 */ /* 0x010fca00000000ff */
[----:B------:R-:W-:-:S04]  /*b370*/  @!P4 IMAD R3, R160, R17, RZ ;  /* 0x00000011a003c224 */ /* 0x000fc800078e02ff */
[----:B---3--:R-:W-:-:S05]  /*b380*/  @!P4 IMAD R171, R161, R16, R3 ;  /* 0x00000010a1abc224 */ /* 0x008fca00078e0203 */
[----:B------:R-:W-:Y:S01]  /*b390*/  @!P4 STG.E.U8 desc[UR56][R18.64+0x21], R171 ;  /* 0x000021ab1200c986 */ /* 0x000fe2000c101138 */
        /* <DEDUP_REMOVED lines=39> */
[----:B------:R-:W-:Y:S02]  /*b610*/  ISETP.NE.AND P1, PT, R194, RZ, PT ;  /* 0x000000ffc200720c */ /* 0x000fe40003f25270 */
[----:B------:R-:W-:Y:S02]  /*b620*/  @!P4 IADD3.X R163, R19, UR42, RZ, P5, !PT ;  /* 0x0000002a13a3cc10 */ /* 0x000fe4000affe4ff */
[----:B---3--:R-:W-:-:S05]  /*b630*/  @!P4 PRMT R164, R2, 0x8880, RZ ;  /* 0x0000888002a4c816 */ /* 0x008fca00000000ff */
[----:B------:R-:W-:-:S04]  /*b640*/  @!P4 IMAD R3, R164, R17, RZ ;  /* 0x00000011a403c224 */ /* 0x000fc800078e02ff */
[----:B------:R-:W-:-:S05]  /*b650*/  @!P4 IMAD R167, R167, R16, R3 ;  /* 0x00000010a7a7c224 */ /* 0x000fca00078e0203 */
[----:B------:R3:W-:Y:S01]  /*b660*/  @!P4 STG.E.U8 desc[UR56][R162.64+0x29], R167 ;  /* 0x000029a7a200c986 */ /* 0x0007e2000c101138 */
[----:B------:R-:W-:-:S13]  /*b670*/  ISETP.LT.OR P4, PT, R0, 0x21, !P1 ;  /* 0x000000210000780c */ /* 0x000fda0004f81670 */
[----:B------:R-:W4:Y:S01]  /*b680*/  @!P4 LDG.E.U8 R2, desc[UR56][R226.64+0x20] ;  /* 0x00002038e202c981 */ /* 0x000f22000c1e1100 */
[----:B--2---:R-:W-:Y:S01]  /*b690*/  @!P4 IMAD.MOV.U32 R161, RZ, RZ, R193 ;  /* 0x000000ffffa1c224 */ /* 0x004fe200078e00c1 */
[----:B----4-:R-:W-:-:S05]  /*b6a0*/  @!P4 PRMT R160, R2, 0x8880, RZ ;  /* 0x0000888002a0c816 */ /* 0x010fca00000000ff */
[----:B------:R-:W-:Y:S02]  /*b6b0*/  @!P4 IMAD R3, R160, R17, RZ ;  /* 0x00000011a003c224 */ /* 0x000fe400078e02ff */
[----:B------:R-:W-:Y:S02]  /*b6c0*/  @!P4 IMAD.MOV.U32 R160, RZ, RZ, R228 ;  /* 0x000000ffffa0c224 */ /* 0x000fe400078e00e4 */
[----:B------:R-:W-:-:S05]  /*b6d0*/  @!P4 IMAD R165, R152, R16, R3 ;  /* 0x0000001098a5c224 */ /* 0x000fca00078e0203 */
[----:B------:R2:W-:Y:S01]  /*b6e0*/  @!P4 STG.E.U8 desc[UR56][R160.64+0x20], R165 ;  /* 0x000020a5a000c986 */ /* 0x0005e2000c101138 */
[----:B------:R-:W-:-:S13]  /*b6f0*/  ISETP.LT.OR P4, PT, R0, 0x22, !P1 ;  /* 0x000000220000780c */ /* 0x000fda0004f81670 */
[----:B------:R-:W4:Y:S02]  /*b700*/  @!P4 LDG.E.U8 R2, desc[UR56][R226.64+0x21] ;  /* 0x00002138e202c981 */ /* 0x000f24000c1e1100 */
[----:B----4-:R-:W-:-:S05]  /*b710*/  @!P4 PRMT R152, R2, 0x8880, RZ ;  /* 0x000088800298c816 */ /* 0x010fca00000000ff */
[----:B------:R-:W-:Y:S02]  /*b720*/  @!P4 IMAD R3, R152, R17, RZ ;  /* 0x000000119803c224 */ /* 0x000fe400078e02ff */
[----:B------:R-:W-:Y:S02]  /*b730*/  @!P4 IMAD.MOV.U32 R152, RZ, RZ, R228 ;  /* 0x000000ffff98c224 */ /* 0x000fe400078e00e4 */
[----:B---3--:R-:W-:Y:S02]  /*b740*/  @!P4 IMAD R167, R153, R16, R3 ;  /* 0x0000001099a7c224 */ /* 0x008fe400078e0203 */
[----:B------:R-:W-:-:S05]  /*b750*/  @!P4 IMAD.MOV.U32 R153, RZ, RZ, R193 ;  /* 0x000000ffff99c224 */ /* 0x000fca00078e00c1 */
[----:B------:R3:W-:Y:S01]  /*b760*/  @!P4 STG.E.U8 desc[UR56][R152.64+0x21], R167 ;  /* 0x000021a79800c986 */ /* 0x0007e2000c101138 */
[----:B------:R-:W-:-:S13]  /*b770*/  ISETP.LT.OR P4, PT, R0, 0x21, !P0 ;  /* 0x000000210000780c */ /* 0x000fda0004781670 */
[----:B------:R-:W2:Y:S01]  /*b780*/  @!P4 LDG.E.U8 R2, desc[UR56][R224.64+0x20] ;  /* 0x00002038e002c981 */ /* 0x000ea2000c1e1100 */
[----:B------:R-:W-:-:S04]  /*b790*/  @!P4 IADD3 R162, P5, R228, UR43, RZ ;  /* 0x0000002be4a2cc10 */ /* 0x000fc8000ffbe0ff */
[----:B------:R-:W-:Y:S02]  /*b7a0*/  @!P4 IADD3.X R163, R193, UR42, RZ, P5, !PT ;  /* 0x0000002ac1a3cc10 */ /* 0x000fe4000affe4ff */
[----:B--2---:R-:W-:-:S05]  /*b7b0*/  @!P4 PRMT R160, R2, 0x8880, RZ ;  /* 0x0000888002a0c816 */ /* 0x004fca00000000ff */
[----:B------:R-:W-:-:S04]  /*b7c0*/  @!P4 IMAD R3, R160, R17, RZ ;  /* 0x00000011a003c224 */ /* 0x000fc800078e02ff */
[----:B------:R-:W-:-:S05]  /*b7d0*/  @!P4 IMAD R161, R154, R16, R3 ;  /* 0x000000109aa1c224 */ /* 0x000fca00078e0203 */
[----:B------:R-:W-:Y:S01]  /*b7e0*/  @!P4 STG.E.U8 desc[UR56][R162.64+0x20], R161 ;  /* 0x000020a1a200c986 */ /* 0x000fe2000c101138 */
[----:B------:R-:W-:-:S13]  /*b7f0*/  ISETP.LT.OR P4, PT, R0, 0x22, !P0 ;  /* 0x000000220000780c */ /* 0x000fda0004781670 */
[----:B------:R-:W2:Y:S01]  /*b800*/  @!P4 LDG.E.U8 R2, desc[UR56][R224.64+0x21] ;  /* 0x00002138e002c981 */ /* 0x000ea2000c1e1100 */
[----:B---3--:R-:W-:-:S04]  /*b810*/  @!P4 IADD3 R152, P5, R228, UR43, RZ ;  /* 0x0000002be498cc10 */ /* 0x008fc8000ffbe0ff */
[----:B------:R-:W-:Y:S02]  /*b820*/  @!P4 IADD3.X R153, R193, UR42, RZ, P5, !PT ;  /* 0x0000002ac199cc10 */ /* 0x000fe4000affe4ff */
[----:B--2---:R-:W-:-:S05]  /*b830*/  @!P4 PRMT R154, R2, 0x8880, RZ ;  /* 0x00008880029ac816 */ /* 0x004fca00000000ff */
[----:B------:R-:W-:-:S04]  /*b840*/  @!P4 IMAD R3, R154, R17, RZ ;  /* 0x000000119a03c224 */ /* 0x000fc800078e02ff */
        /* <DEDUP_REMOVED lines=48> */
[----:B------:R-:W-:Y:S04]  /*bb50*/  @!P4 STG.E.U8 desc[UR56][R4.64+0x31], R145 ;  /* 0x000031910400c986 */ /* 0x000fe8000c101138 */
[----:B------:R-:W4:Y:S01]  /*bb60*/  @!P2 LDG.E.U8 R2, desc[UR56][R6.64+0x30] ;  /* 0x000030380602a981 */ /* 0x000f22000c1e1100 */
[----:B------:R-:W-:Y:S02]  /*bb70*/  ISETP.LT.OR P5, PT, R0, 0x39, !P6 ;  /* 0x000000390000780c */ /* 0x000fe400077a1670 */
[----:B----4-:R-:W-:-:S05]  /*bb80*/  @!P2 PRMT R144, R2, 0x8880, RZ ;  /* 0x000088800290a816 */ /* 0x010fca00000000ff */
[----:B------:R-:W-:-:S04]  /*bb90*/  @!P2 IMAD R3, R144, R17, RZ ;  /* 0x000000119003a224 */ /* 0x000fc800078e02ff */
[----:B------:R-:W-:-:S05]  /*bba0*/  @!P2 IMAD R157, R146, R16, R3 ;  /* 0x00000010929da224 */ /* 0x000fca00078e0203 */
[----:B------:R4:W-:Y:S01]  /*bbb0*/  @!P2 STG.E.U8 desc[UR56][R8.64+0x30], R157 ;  /* 0x0000309d0800a986 */ /* 0x0009e2000c101138 */
        /* <DEDUP_REMOVED lines=13> */
[----:B------:R-:W4:Y:S02]  /*bc90*/  @!P1 LDG.E.U8 R2, desc[UR56][R232.64+0x38] ;  /* 0x00003838e8029981 */ /* 0x000f24000c1e1100 */
[----:B----4-:R-:W-:-:S05]  /*bca0*/  @!P1 PRMT R8, R2, 0x8880, RZ ;  /* 0x0000888002089816 */ /* 0x010fca00000000ff */
        /* <DEDUP_REMOVED lines=8> */
[----:B------:R-:W-:Y:S04]  /*bd30*/  @!P1 STG.E.U8 desc[UR56][R4.64+0x39], R149 ;  /* 0x0000399504009986 */ /* 0x000fe8000c101138 */
[----:B------:R-:W3:Y:S02]  /*bd40*/  @!P5 LDG.E.U8 R2, desc[UR56][R6.64+0x38] ;  /* 0x000038380602d981 */ /* 0x000ee4000c1e1100 */
[----:B---3--:R-:W-:-:S05]  /*bd50*/  @!P5 PRMT R144, R2, 0x8880, RZ ;  /* 0x000088800290d816 */ /* 0x008fca00000000ff */
[----:B------:R-:W-:-:S04]  /*bd60*/  @!P5 IMAD R3, R144, R17, RZ ;  /* 0x000000119003d224 */ /* 0x000fc800078e02ff */
[----:B--2---:R-:W-:-:S05]  /*bd70*/  @!P5 IMAD R147, R150, R16, R3 ;  /* 0x000000109693d224 */ /* 0x004fca00078e0203 */
        /* <DEDUP_REMOVED lines=511> */
[----:B------:R-:W-:-:S13]  /*dd70*/  ISETP.LT.OR P1, PT, R0, 0x62, !P6 ;  /* 0x000000620000780c */ /* 0x000fda0007721670 */
[----:B------:R-:W-:-:S04]  /*dd80*/  @!P1 IADD3 R80, P5, R4, UR43, RZ ;  /* 0x0000002b04509c10 */ /* 0x000fc8000ffbe0ff */
[----:B------:R-:W-:Y:S02]  /*dd90*/  @!P1 IADD3.X R81, R5, UR42, RZ, P5, !PT ;  /* 0x0000002a05519c10 */ /* 0x000fe4000affe4ff */
        /* <DEDUP_REMOVED lines=37> */
[----:B------:R-:W-:Y:S02]  /*dff0*/  LOP3.LUT P1, RZ, R234, 0x2, RZ, 0xc0, !PT ;  /* 0x00000002eaff7812 */ /* 0x000fe4000782c0ff */
[----:B------:R-:W-:Y:S02]  /*e000*/  @!P4 IADD3.X R75, R11, UR42, RZ, P5, !PT ;  /* 0x0000002a0b4bcc10 */ /* 0x000fe4000affe4ff */
        /* <DEDUP_REMOVED lines=121> */
[----:B------:R-:W-:Y:S02]  /*e7a0*/  P2R R64, PR, RZ, 0x2 ;  /* 0x00000002ff407803 */ /* 0x000fe40000000000 */
[----:B------:R-:W-:Y:S02]  /*e7b0*/  @!P4 IADD3.X R57, R193, UR42, RZ, P5, !PT ;  /* 0x0000002ac139cc10 */ /* 0x000fe4000affe4ff */
[----:B------:R-:W-:Y:S02]  /*e7c0*/  LOP3.LUT P1, RZ, R234, 0x4, RZ, 0xc0, !PT ;  /* 0x00000004eaff7812 */ /* 0x000fe4000782c0ff */
        /* <DEDUP_REMOVED lines=16> */
[----:B--2---:R-:W-:-:S05]  /*e8d0*/  @!P4 IMAD R57, R49, R16, R3 ;  /* 0x000000103139c224 */ /* 0x004fca00078e0203 */
[----:B------:R2:W-:Y:S04]  /*e8e0*/  @!P4 STG.E.U8 desc[UR56][R4.64+0x61], R57 ;  /* 0x000061390400c986 */ /* 0x0005e8000c101138 */
[----:B------:R-:W4:Y:S02]  /*e8f0*/  @!P2 LDG.E.U8 R2, desc[UR56][R6.64+0x60] ;  /* 0x000060380602a981 */ /* 0x000f24000c1e1100 */
[----:B----4-:R-:W-:-:S05]  /*e900*/  @!P2 PRMT R56, R2, 0x8880, RZ ;  /* 0x000088800238a816 */ /* 0x010fca00000000ff */
[----:B------:R-:W-:-:S04]  /*e910*/  @!P2 IMAD R3, R56, R17, RZ ;  /* 0x000000113803a224 */ /* 0x000fc800078e02ff */
[----:B---3--:R-:W-:-:S05]  /*e920*/  @!P2 IMAD R59, R50, R16, R3 ;  /* 0x00000010323ba224 */ /* 0x008fca00078e0203 */
[----:B------:R3:W-:Y:S01]  /*e930*/  @!P2 STG.E.U8 desc[UR56][R8.64+0x60], R59 ;  /* 0x0000603b0800a986 */ /* 0x0007e2000c101138 */
[----:B------:R-:W-:-:S13]  /*e940*/  ISETP.LT.OR P2, PT, R0, 0x62, !P6 ;  /* 0x000000620000780c */ /* 0x000fda0007741670 */
[----:B------:R-:W4:Y:S01]  /*e950*/  @!P2 LDG.E.U8 R2, desc[UR56][R6.64+0x61] ;  /* 0x000061380602a981 */ /* 0x000f22000c1e1100 */
[C---:B------:R-:W-:Y:S02]  /*e960*/  ISETP.LT.OR P4, PT, R0.reuse, 0x69, !P6 ;  /* 0x000000690000780c */ /* 0x040fe40007781670 */
[----:B------:R-:W-:-:S11]  /*e970*/  ISETP.LT.OR P6, PT, R0, 0x6a, !P6 ;  /* 0x0000006a0000780c */ /* 0x000fd600077c1670 */
[----:B------:R-:W-:-:S04]  /*e980*/  @!P4 IADD3 R48, P5, R4, UR43, RZ ;  /* 0x0000002b0430cc10 */ /* 0x000fc8000ffbe0ff */
[----:B------:R-:W-:Y:S02]  /*e990*/  @!P4 IADD3.X R49, R5, UR42, RZ, P5, !PT ;  /* 0x0000002a0531cc10 */ /* 0x000fe4000affe4ff */
[----:B------:R-:W-:-:S04]  /*e9a0*/  @!P6 IADD3 R56, P5, R4, UR43, RZ ;  /* 0x0000002b0438ec10 */ /* 0x000fc8000ffbe0ff */
[----:B--2---:R-:W-:Y:S02]  /*e9b0*/  @!P6 IADD3.X R57, R5, UR42, RZ, P5, !PT ;  /* 0x0000002a0539ec10 */ /* 0x004fe4000affe4ff */
[----:B------:R-:W-:Y:S02]  /*e9c0*/  ISETP.LT.OR P5, PT, R0, 0x69, !P1 ;  /* 0x000000690000780c */ /* 0x000fe40004fa1670 */
[----:B----4-:R-:W-:-:S05]  /*e9d0*/  @!P2 PRMT R50, R2, 0x8880, RZ ;  /* 0x000088800232a816 */ /* 0x010fca00000000ff */
[----:B------:R-:W-:-:S04]  /*e9e0*/  @!P2 IMAD R3, R50, R17, RZ ;  /* 0x000000113203a224 */ /* 0x000fc800078e02ff */
[----:B------:R-:W-:-:S05]  /*e9f0*/  @!P2 IMAD R51, R51, R16, R3 ;  /* 0x000000103333a224 */ /* 0x000fca00078e0203 */
[----:B------:R2:W-:Y:S04]  /*ea00*/  @!P2 STG.E.U8 desc[UR56][R80.64+0x61], R51 ;  /* 0x000061335000a986 */ /* 0x0005e8000c101138 */
        /* <DEDUP_REMOVED lines=21> */
[----:B------:R-:W-:Y:S01]  /*eb60*/  @!P6 STG.E.U8 desc[UR56][R56.64+0x69], R55 ;  /* 0x000069373800e986 */ /* 0x000fe2000c101138 */
[----:B------:R-:W-:-:S13]  /*eb70*/  ISETP.LT.OR P6, PT, R0, 0x61, !P2 ;  /* 0x000000610000780c */ /* 0x000fda00057c1670 */
[----:B------:R-:W2:Y:S02]  /*eb80*/  @!P6 LDG.E.U8 R2, desc[UR56][R12.64+0x60] ;  /* 0x000060380c02e981 */ /* 0x000ea4000c1e1100 */
[----:B--2---:R-:W-:-:S05]  /*eb90*/  @!P6 PRMT R48, R2, 0x8880, RZ ;  /* 0x000088800230e816 */ /* 0x004fca00000000ff */
[----:B------:R-:W-:-:S04]  /*eba0*/  @!P6 IMAD R3, R48, R17, RZ ;  /* 0x000000113003e224 */ /* 0x000fc800078e02ff */
[----:B------:R-:W-:-:S05]  /*ebb0*/  @!P6 IMAD R7, R40, R16, R3 ;  /* 0x000000102807e224 */ /* 0x000fca00078e0203 */
[----:B------:R2:W-:Y:S01]  /*ebc0*/  @!P6 STG.E.U8 desc[UR56][R10.64+0x60], R7 ;  /* 0x000060070a00e986 */ /* 0x0005e2000c101138 */
[----:B------:R-:W-:-:S13]  /*ebd0*/  ISETP.LT.OR P6, PT, R0, 0x62, !P2 ;  /* 0x000000620000780c */ /* 0x000fda00057c1670 */
[----:B------:R-:W3:Y:S01]  /*ebe0*/  @!P6 LDG.E.U8 R2, desc[UR56][R12.64+0x61] ;  /* 0x000061380c02e981 */ /* 0x000ee2000c1e1100 */
[----:B------:R-:W-:Y:S02]  /*ebf0*/  ISETP.LT.OR P5, PT, R0, 0x61, !P3 ;  /* 0x000000610000780c */ /* 0x000fe40005fa1670 */
[----:B---3--:R-:W-:-:S05]  /*ec00*/  @!P6 PRMT R6, R2, 0x8880, RZ ;  /* 0x000088800206e816 */ /* 0x008fca00000000ff */
[----:B------:R-:W-:-:S04]  /*ec10*/  @!P6 IMAD R3, R6, R17, RZ ;  /* 0x000000110603e224 */ /* 0x000fc800078e02ff */
[----:B------:R-:W-:-:S05]  /*ec20*/  @!P6 IMAD R41, R41, R16, R3 ;  /* 0x000000102929e224 */ /* 0x000fca00078e0203 */
[----:B------:R-:W-:Y:S04]  /*ec30*/  @!P6 STG.E.U8 desc[UR56][R10.64+0x61], R41 ;  /* 0x000061290a00e986 */ /* 0x000fe8000c101138 */
[----:B------:R-:W3:Y:S01]  /*ec40*/  @!P5 LDG.E.U8 R2, desc[UR56][R14.64+0x60] ;  /* 0x000060380e02d981 */ /* 0x000ee2000c1e1100 */
[----:B------:R-:W-:Y:S02]  /*ec50*/  ISETP.LT.OR P4, PT, R0, 0x62, !P3 ;  /* 0x000000620000780c */ /* 0x000fe40005f81670 */
[----:B------:R-:W-:-:S04]  /*ec60*/  @!P5 IADD3 R8, P1, R10, UR43, RZ ;  /* 0x0000002b0a08dc10 */ /* 0x000fc8000ff3e0ff */
[----:B------:R-:W-:Y:S02]  /*ec70*/  @!P5 IADD3.X R9, R11, UR42, RZ, P1, !PT ;  /* 0x0000002a0b09dc10 */ /* 0x000fe40008ffe4ff */
[----:B---3--:R-:W-:-:S05]  /*ec80*/  @!P5 PRMT R6, R2, 0x8880, RZ ;  /* 0x000088800206d816 */ /* 0x008fca00000000ff */
[----:B------:R-:W-:-:S04]  /*ec90*/  @!P5 IMAD R3, R6, R17, RZ ;  /* 0x000000110603d224 */ /* 0x000fc800078e02ff */
[----:B--2---:R-:W-:-:S05]  /*eca0*/  @!P5 IMAD R7, R42, R16, R3 ;  /* 0x000000102a07d224 */ /* 0x004fca00078e0203 */
[----:B------:R2:W-:Y:S04]  /*ecb0*/  @!P5 STG.E.U8 desc[UR56][R8.64+0x60], R7 ;  /* 0x000060070800d986 */ /* 0x0005e8000c101138 */
        /* <DEDUP_REMOVED lines=9> */
[----:B------:R-:W-:Y:S02]  /*ed50*/  ISETP.LT.OR P5, PT, R0, 0x6a, !P2 ;  /* 0x0000006a0000780c */ /* 0x000fe400057a1670 */
[----:B----4-:R-:W-:-:S05]  /*ed60*/  @!P4 PRMT R6, R2, 0x8880, RZ ;  /* 0x000088800206c816 */ /* 0x010fca00000000ff */
[----:B------:R-:W-:-:S04]  /*ed70*/  @!P4 IMAD R3, R6, R17, RZ ;  /* 0x000000110603c224 */ /* 0x000fc800078e02ff */
[----:B--2---:R-:W-:-:S05]  /*ed80*/  @!P4 IMAD R7, R44, R16, R3 ;  /* 0x000000102c07c224 */ /* 0x004fca00078e0203 */
[----:B------:R2:W-:Y:S04]  /*ed90*/  @!P4 STG.E.U8 desc[UR56][R10.64+0x68], R7 ;  /* 0x000068070a00c986 */ /* 0x0005e8000c101138 */
[----:B------:R-:W4:Y:S01]  /*eda0*/  @!P5 LDG.E.U8 R2, desc[UR56][R12.64+0x69] ;  /* 0x000069380c02d981 */ /* 0x000f22000c1e1100 */
[----:B------:R-:W-:Y:S02]  /*edb0*/  ISETP.LT.OR P4, PT, R0, 0x69, !P3 ;  /* 0x000000690000780c */ /* 0x000fe40005f81670 */
[----:B----4-:R-:W-:-:S05]  /*edc0*/  @!P5 PRMT R6, R2, 0x8880, RZ ;  /* 0x000088800206d816 */ /* 0x010fca00000000ff */
[----:B---3--:R-:W-:-:S04]  /*edd0*/  @!P5 IMAD.MOV.U32 R4, RZ, RZ, R6 ;  /* 0x000000ffff04d224 */ /* 0x008fc800078e0006 */
        /* <DEDUP_REMOVED lines=9> */
[----:B------:R-:W-:-:S05]  /*ee70*/  @!P4 IMAD R9, R46, R16, R3 ;  /* 0x000000102e09c224 */ /* 0x000fca00078e0203 */
[----:B------:R3:W-:Y:S04]  /*ee80*/  @!P4 STG.E.U8 desc[UR56][R4.64+0x68], R9 ;  /* 0x000068090400c986 */ /* 0x0007e8000c101138 */
[----:B------:R-:W4:Y:S01]  /*ee90*/  @!P3 LDG.E.U8 R2, desc[UR56][R14.64+0x69] ;  /* 0x000069380e02b981 */ /* 0x000f22000c1e1100 */
[----:B------:R-:W-:-:S04]  /*eea0*/  LOP3.LUT P6, RZ, R234, 0x2, RZ, 0xc0, !PT ;  /* 0x00000002eaff7812 */ /* 0x000fc800078cc0ff */
[----:B------:R-:W-:Y:S02]  /*eeb0*/  ISETP.LT.OR P4, PT, R0, 0x61, !P6 ;  /* 0x000000610000780c */ /* 0x000fe40007781670 */
[----:B------:R-:W-:-:S04]  /*eec0*/  @!P3 IADD3 R6, P5, R10, UR43, RZ ;  /* 0x0000002b0a06bc10 */ /* 0x000fc8000ffbe0ff */
[----:B--2---:R-:W-:Y:S02]  /*eed0*/  @!P3 IADD3.X R7, R11, UR42, RZ, P5, !PT ;  /* 0x0000002a0b07bc10 */ /* 0x004fe4000affe4ff */
[----:B----4-:R-:W-:-:S05]  /*eee0*/  @!P3 PRMT R8, R2, 0x8880, RZ ;  /* 0x000088800208b816 */ /* 0x010fca00000000ff */
[----:B------:R-:W-:-:S04]  /*eef0*/  @!P3 IMAD R3, R8, R17, RZ ;  /* 0x000000110803b224 */ /* 0x000fc800078e02ff */
[----:B------:R-:W-:-:S05]  /*ef00*/  @!P3 IMAD R47, R47, R16, R3 ;  /* 0x000000102f2fb224 */ /* 0x000fca00078e0203 */
[----:B------:R-:W-:Y:S04]  /*ef10*/  @!P3 STG.E.U8 desc[UR56][R6.64+0x69], R47 ;  /* 0x0000692f0600b986 */ /* 0x000fe8000c101138 */
[----:B------:R-:W3:Y:S01]  /*ef20*/  @!P4 LDG.E.U8 R2, desc[UR56][R20.64+0x60] ;  /* 0x000060381402c981 */ /* 0x000ee2000c1e1100 */
[----:B------:R-:W-:Y:S02]  /*ef30*/  ISETP.LT.OR P3, PT, R0, 0x62, !P6 ;  /* 0x000000620000780c */ /* 0x000fe40007761670 */
[----:B---3--:R-:W-:-:S05]  /*ef40*/  @!P4 PRMT R4, R2, 0x8880, RZ ;  /* 0x000088800204c816 */ /* 0x008fca00000000ff */
[----:B------:R-:W-:-:S04]  /*ef50*/  @!P4 IMAD R3, R4, R17, RZ ;  /* 0x000000110403c224 */ /* 0x000fc800078e02ff */
[----:B------:R-:W-:-:S05]  /*ef60*/  @!P4 IMAD R5, R32, R16, R3 ;  /* 0x000000102005c224 */ /* 0x000fca00078e0203 */
[----:B------:R2:W-:Y:S04]  /*ef70*/  @!P4 STG.E.U8 desc[UR56][R18.64+0x60], R5 ;  /* 0x000060051200c986 */ /* 0x0005e8000c101138 */
[----:B------:R-:W3:Y:S01]  /*ef80*/  @!P3 LDG.E.U8 R2, desc[UR56][R20.64+0x61] ;  /* 0x000061381402b981 */ /* 0x000ee2000c1e1100 */
[----:B------:R-:W-:-:S04]  /*ef90*/  ISETP.NE.AND P2, PT, R70, RZ, PT ;  /* 0x000000ff4600720c */ /* 0x000fc80003f45270 */
        /* <DEDUP_REMOVED lines=8> */
[----:B--2---:R-:W-:Y:S02]  /*f020*/  @!P4 IADD3.X R5, R19, UR42, RZ, P5, !PT ;  /* 0x0000002a1305cc10 */ /* 0x004fe4000affe4ff */
[----:B---3--:R-:W-:-:S05]  /*f030*/  @!P4 PRMT R6, R2, 0x8880, RZ ;  /* 0x000088800206c816 */ /* 0x008fca00000000ff */
[----:B------:R-:W-:-:S04]  /*f040*/  @!P4 IMAD R3, R6, R17, RZ ;  /* 0x000000110603c224 */ /* 0x000fc800078e02ff */
[----:B------:R-:W-:-:S05]  /*f050*/  @!P4 IMAD R9, R34, R16, R3 ;  /* 0x000000102209c224 */ /* 0x000fca00078e0203 */
[----:B------:R2:W-:Y:S04]  /*f060*/  @!P4 STG.E.U8 desc[UR56][R4.64+0x60], R9 ;  /* 0x000060090400c986 */ /* 0x0005e8000c101138 */
[----:B------:R-:W3:Y:S01]  /*f070*/  @!P3 LDG.E.U8 R2, desc[UR56][R22.64+0x61] ;  /* 0x000061381602b981 */ /* 0x000ee2000c1e1100 */
[----:B------:R-:W-:Y:S02]  /*f080*/  ISETP.LT.OR P4, PT, R0, 0x69, !P6 ;  /* 0x000000690000780c */ /* 0x000fe40007781670 */
[----:B------:R-:W-:-:S04]  /*f090*/  @!P3 IADD3 R6, P5, R18, UR43, RZ ;  /* 0x0000002b1206bc10 */ /* 0x000fc8000ffbe0ff */
[----:B------:R-:W-:Y:S02]  /*f0a0*/  @!P3 IADD3.X R7, R19, UR42, RZ, P5, !PT ;  /* 0x0000002a1307bc10 */ /* 0x000fe4000affe4ff */
[----:B---3--:R-:W-:-:S05]  /*f0b0*/  @!P3 PRMT R8, R2, 0x8880, RZ ;  /* 0x000088800208b816 */ /* 0x008fca00000000ff */
[----:B------:R-:W-:-:S04]  /*f0c0*/  @!P3 IMAD R3, R8, R17, RZ ;  /* 0x000000110803b224 */ /* 0x000fc800078e02ff */
[----:B------:R-:W-:-:S05]  /*f0d0*/  @!P3 IMAD R35, R35, R16, R3 ;  /* 0x000000102323b224 */ /* 0x000fca00078e0203 */
[----:B------:R-:W-:Y:S04]  /*f0e0*/  @!P3 STG.E.U8 desc[UR56][R6.64+0x61], R35 ;  /* 0x000061230600b986 */ /* 0x000fe8000c101138 */
[----:B------:R-:W2:Y:S01]  /*f0f0*/  @!P4 LDG.E.U8 R2, desc[UR56][R20.64+0x68] ;  /* 0x000068381402c981 */ /* 0x000ea2000c1e1100 */
[----:B------:R-:W-:Y:S02]  /*f100*/  ISETP.LT.OR P3, PT, R0, 0x6a, !P6 ;  /* 0x0000006a0000780c */ /* 0x000fe40007761670 */
[----:B--2---:R-:W-:-:S05]  /*f110*/  @!P4 PRMT R4, R2, 0x8880, RZ ;  /* 0x000088800204c816 */ /* 0x004fca00000000ff */
[----:B------:R-:W-:-:S04]  /*f120*/  @!P4 IMAD R3, R4, R17, RZ ;  /* 0x000000110403c224 */ /* 0x000fc800078e02ff */
[----:B------:R-:W-:-:S05]  /*f130*/  @!P4 IMAD R5, R36, R16, R3 ;  /* 0x000000102405c224 */ /* 0x000fca00078e0203 */
[----:B------:R2:W-:Y:S04]  /*f140*/  @!P4 STG.E.U8 desc[UR56][R18.64+0x68], R5 ;  /* 0x000068051200c986 */ /* 0x0005e8000c101138 */
        /* <DEDUP_REMOVED lines=15> */
[----:B------:R-:W-:-:S04]  /*f240*/  ISETP.NE.AND P1, PT, R64, RZ, PT ;  /* 0x000000ff4000720c */ /* 0x000fc80003f25270 */
[----:B------:R-:W-:Y:S02]  /*f250*/  ISETP.LT.OR P3, PT, R0, 0x61, !P1 ;  /* 0x000000610000780c */ /* 0x000fe40004f61670 */
[----:B------:R-:W-:-:S04]  /*f260*/  @!P2 IADD3 R6, P4, R18, UR43, RZ ;  /* 0x0000002b1206ac10 */ /* 0x000fc8000ff9e0ff */
[----:B------:R-:W-:Y:S02]  /*f270*/  @!P2 IADD3.X R7, R19, UR42, RZ, P4, !PT ;  /* 0x0000002a1307ac10 */ /* 0x000fe4000a7fe4ff */
[----:B---3--:R-:W-:-:S05]  /*f280*/  @!P2 PRMT R8, R2, 0x8880, RZ ;  /* 0x000088800208a816 */ /* 0x008fca00000000ff */
[----:B------:R-:W-:-:S04]  /*f290*/  @!P2 IMAD R3, R8, R17, RZ ;  /* 0x000000110803a224 */ /* 0x000fc800078e02ff */
[----:B------:R-:W-:-:S05]  /*f2a0*/  @!P2 IMAD R39, R39, R16, R3 ;  /* 0x000000102727a224 */ /* 0x000fca00078e0203 */
[----:B------:R-:W-:Y:S04]  /*f2b0*/  @!P2 STG.E.U8 desc[UR56][R6.64+0x69], R39 ;  /* 0x000069270600a986 */ /* 0x000fe8000c101138 */
[----:B------:R-:W3:Y:S01]  /*f2c0*/  @!P3 LDG.E.U8 R2, desc[UR56][R226.64+0x60] ;  /* 0x00006038e202b981 */ /* 0x000ee2000c1e1100 */
[----:B------:R-:W-:Y:S01]  /*f2d0*/  ISETP.LT.OR P2, PT, R0, 0x62, !P1 ;  /* 0x000000620000780c */ /* 0x000fe20004f41670 */
[----:B--2---:R-:W-:Y:S01]  /*f2e0*/  @!P3 IMAD.MOV.U32 R5, RZ, RZ, R193 ;  /* 0x000000ffff05b224 */ /* 0x004fe200078e00c1 */
[----:B---3--:R-:W-:-:S05]  /*f2f0*/  @!P3 PRMT R4, R2, 0x8880, RZ ;  /* 0x000088800204b816 */ /* 0x008fca00000000ff */
[----:B------:R-:W-:Y:S02]  /*f300*/  @!P3 IMAD R3, R4, R17, RZ ;  /* 0x000000110403b224 */ /* 0x000fe400078e02ff */
[----:B------:R-:W-:Y:S02]  /*f310*/  @!P3 IMAD.MOV.U32 R4, RZ, RZ, R228 ;  /* 0x000000ffff04b224 */ /* 0x000fe400078e00e4 */
[----:B------:R-:W-:-:S05]  /*f320*/  @!P3 IMAD R9, R24, R16, R3 ;  /* 0x000000101809b224 */ /* 0x000fca00078e0203 */
[----:B------:R2:W-:Y:S04]  /*f330*/  @!P3 STG.E.U8 desc[UR56][R4.64+0x60], R9 ;  /* 0x000060090400b986 */ /* 0x0005e8000c101138 */
[----:B------:R-:W3:Y:S01]  /*f340*/  @!P2 LDG.E.U8 R2, desc[UR56][R226.64+0x61] ;  /* 0x00006138e202a981 */ /* 0x000ee2000c1e1100 */
[----:B------:R-:W-:Y:S01]  /*f350*/  ISETP.LT.OR P3, PT, R0, 0x61, !P0 ;  /* 0x000000610000780c */ /* 0x000fe20004761670 */
[----:B--2---:R-:W-:Y:S02]  /*f360*/  @!P2 IMAD.MOV.U32 R4, RZ, RZ, R228 ;  /* 0x000000ffff04a224 */ /* 0x004fe400078e00e4 */
[----:B------:R-:W-:Y:S01]  /*f370*/  @!P2 IMAD.MOV.U32 R5, RZ, RZ, R193 ;  /* 0x000000ffff05a224 */ /* 0x000fe200078e00c1 */
[----:B---3--:R-:W-:-:S05]  /*f380*/  @!P2 PRMT R8, R2, 0x8880, RZ ;  /* 0x000088800208a816 */ /* 0x008fca00000000ff */
[----:B------:R-:W-:-:S04]  /*f390*/  @!P2 IMAD.MOV.U32 R6, RZ, RZ, R8 ;  /* 0x000000ffff06a224 */ /* 0x000fc800078e0008 */
        /* <DEDUP_REMOVED lines=12> */
[----:B------:R-:W-:Y:S02]  /*f460*/  ISETP.LT.OR P3, PT, R0, 0x69, !P1 ;  /* 0x000000690000780c */ /* 0x000fe40004f61670 */
[----:B--2---:R-:W-:-:S04]  /*f470*/  @!P2 IADD3 R4, P4, R228, UR43, RZ ;  /* 0x0000002be404ac10 */ /* 0x004fc8000ff9e0ff */
[----:B------:R-:W-:Y:S02]  /*f480*/  @!P2 IADD3.X R5, R193, UR42, RZ, P4, !PT ;  /* 0x0000002ac105ac10 */ /* 0x000fe4000a7fe4ff */
[----:B---3--:R-:W-:-:S05]  /*f490*/  @!P2 PRMT R8, R2, 0x8880, RZ ;  /* 0x000088800208a816 */ /* 0x008fca00000000ff */
[----:B------:R-:W-:-:S04]  /*f4a0*/  @!P2 IMAD R3, R8, R17, RZ ;  /* 0x000000110803a224 */ /* 0x000fc800078e02ff */
[----:B------:R-:W-:-:S05]  /*f4b0*/  @!P2 IMAD R27, R27, R16, R3 ;  /* 0x000000101b1ba224 */ /* 0x000fca00078e0203 */
[----:B------:R2:W-:Y:S04]  /*f4c0*/  @!P2 STG.E.U8 desc[UR56][R4.64+0x61], R27 ;  /* 0x0000611b0400a986 */ /* 0x0005e8000c101138 */
[----:B------:R-:W3:Y:S01]  /*f4d0*/  @!P3 LDG.E.U8 R2, desc[UR56][R226.64+0x68] ;  /* 0x00006838e202b981 */ /* 0x000ee2000c1e1100 */
[----:B------:R-:W-:Y:S01]  /*f4e0*/  ISETP.LT.OR P1, PT, R0, 0x6a, !P1 ;  /* 0x0000006a0000780c */ /* 0x000fe20004f21670 */
[----:B--2---:R-:W-:Y:S02]  /*f4f0*/  @!P3 IMAD.MOV.U32 R4, RZ, RZ, R228 ;  /* 0x000000ffff04b224 */ /* 0x004fe400078e00e4 */
[----:B------:R-:W-:Y:S01]  /*f500*/  @!P3 IMAD.MOV.U32 R5, RZ, RZ, R193 ;  /* 0x000000ffff05b224 */ /* 0x000fe200078e00c1 */
        /* <DEDUP_REMOVED lines=20> */
[----:B------:R-:W3:Y:S02]  /*f650*/  @!P0 LDG.E.U8 R2, desc[UR56][R224.64+0x69] ;  /* 0x00006938e0028981 */ /* 0x000ee4000c1e1100 */
[----:B---3--:R-:W-:-:S05]  /*f660*/  @!P0 PRMT R0, R2, 0x8880, RZ ;  /* 0x0000888002008816 */ /* 0x008fca00000000ff */
[----:B------:R-:W-:-:S04]  /*f670*/  @!P0 IMAD R3, R0, R17, RZ ;  /* 0x0000001100038224 */ /* 0x000fc800078e02ff */
[----:B------:R-:W-:Y:S01]  /*f680*/  IMAD R3, R31, R16, R3 ;  /* 0x000000101f037224 */ /* 0x000fe200078e0203 */
[----:B--2---:R-:W-:Y:S06]  /*f690*/  @P0 BRA `(.L_x_116) ;  /* 0x0000003c00440947 */ /* 0x004fec0003800000 */
[----:B------:R-:W-:-:S04]  /*f6a0*/  IADD3 R228, P0, R228, UR43, RZ ;  /* 0x0000002be4e47c10 */ /* 0x000fc8000ff1e0ff */
[----:B------:R-:W-:-:S05]  /*f6b0*/  IADD3.X R229, R193, UR42, RZ, P0, !PT ;  /* 0x0000002ac1e57c10 */ /* 0x000fca00087fe4ff */
[----:B------:R2:W-:Y:S01]  /*f6c0*/  STG.E.U8 desc[UR56][R228.64+0x69], R3 ;  /* 0x00006903e4007986 */ /* 0x0005e2000c101138 */
[----:B------:R-:W-:Y:S05]  /*f6d0*/  BRA `(.L_x_116) ;  /* 0x0000003c00347947 */ /* 0x000fea0003800000 */
.L_x_33:
[----:B------:R-:W2:Y:S01]  /*f6e0*/  LDL.LU R3, [R1+0x20] ;  /* 0x0000200001037983 */ /* 0x000ea20000300800 */
[----:B------:R-:W-:-:S03]  /*f6f0*/  ULDC.64 UR4, c[0x0][0x5c0] ;  /* 0x0001700000047ab9 */ /* 0x000fc60000000a00 */
[----:B------:R-:W3:Y:S04]  /*f700*/  LDL.LU R9, [R1+0x24] ;  /* 0x0000240001097983 */ /* 0x000ee80000300800 */
[----:B------:R-:W4:Y:S04]  /*f710*/  LDL.LU R11, [R1+0x28] ;  /* 0x00002800010b7983 */ /* 0x000f280000300800 */
[----:B------:R-:W5:Y:S04]  /*f720*/  LDL.LU R19, [R1+0x2c] ;  /* 0x00002c0001137983 */ /* 0x000f680000300800 */
[----:B------:R-:W5:Y:S04]  /*f730*/  LDL.LU R18, [R1+0x30] ;  /* 0x0000300001127983 */ /* 0x000f680000300800 */
[----:B------:R-:W5:Y:S04]  /*f740*/  LDL.LU R13, [R1+0x34] ;  /* 0x00003400010d7983 */ /* 0x000f680000300800 */
[----:B------:R-:W4:Y:S04]  /*f750*/  LDL.LU R15, [R1+0x38] ;  /* 0x00003800010f7983 */ /* 0x000f280000300800 */
[----:B------:R-:W5:Y:S01]  /*f760*/  LDL.LU R14, [R1+0x3c] ;  /* 0x00003c00010e7983 */ /* 0x000f620000300800 */
[----:B------:R-:W-:-:S02]  /*f770*/  ISETP.GE.AND P3, PT, R8, 0x1, PT ;  /* 0x000000010800780c */ /* 0x000fc40003f66270 */
[----:B------:R-:W-:Y:S01]  /*f780*/  IADD3 R4, P1, R6, UR4, RZ ;  /* 0x0000000406047c10 */ /* 0x000fe2000ff3e0ff */
[----:B------:R-:W5:Y:S01]  /*f790*/  LDL.LU R23, [R1] ;  /* 0x0000000001177983 */ /* 0x000f620000300800 */
[----:B------:R-:W-:Y:S02]  /*f7a0*/  ISETP.LT.OR P0, PT, R0, 0x1, !P3 ;  /* 0x000000010000780c */ /* 0x000fe40005f01670 */
[----:B------:R-:W-:Y:S01]  /*f7b0*/  IADD3.X R5, R10, UR5, RZ, P1, !PT ;  /* 0x000000050a057c10 */ /* 0x000fe20008ffe4ff */
[----:B------:R-:W5:Y:S01]  /*f7c0*/  LDL.LU R12, [R1+0x4] ;  /* 0x00000400010c7983 */ /* 0x000f620000300800 */
[----:B------:R-:W-:Y:S02]  /*f7d0*/  ISETP.GE.AND P2, PT, R8, 0x9, PT ;  /* 0x000000090800780c */ /* 0x000fe40003f46270 */
[----:B------:R-:W-:Y:S01]  /*f7e0*/  IADD3 R6, P1, R4, UR43, RZ ;  /* 0x0000002b04067c10 */ /* 0x000fe2000ff3e0ff */
[----:B------:R-:W5:Y:S03]  /*f7f0*/  LDL.LU R22, [R1+0x8] ;  /* 0x0000080001167983 */ /* 0x000f660000300800 */
[----:B------:R-:W-:Y:S01]  /*f800*/  IADD3.X R7, R5, UR42, RZ, P1, !PT ;  /* 0x0000002a05077c10 */ /* 0x000fe20008ffe4ff */
[----:B------:R-:W5:Y:S01]  /*f810*/  LDL.LU R21, [R1+0xc] ;  /* 0x00000c0001157983 */ /* 0x000f620000300800 */
[----:B------:R-:W-:-:S03]  /*f820*/  ISETP.LT.OR P1, PT, R0, 0x9, !P2 ;  /* 0x000000090000780c */ /* 0x000fc60005721670 */
[----:B------:R-:W5:Y:S01]  /*f830*/  LDL.LU R20, [R1+0x10] ;  /* 0x0000100001147983 */ /* 0x000f620000300800 */
[----:B--2---:R-:W-:-:S05]  /*f840*/  @!P0 IMAD R3, R3, R16, RZ ;  /* 0x0000001003038224 */ /* 0x004fca00078e02ff */
[----:B------:R5:W-:Y:S01]  /*f850*/  @!P0 STG.E.U8 desc[UR56][R4.64], R3 ;  /* 0x0000000304008986 */ /* 0x000be2000c101138 */
[----:B------:R-:W-:-:S13]  /*f860*/  ISETP.LT.OR P0, PT, R0, 0x2, !P3 ;  /* 0x000000020000780c */ /* 0x000fda0005f01670 */
[----:B---3--:R-:W-:-:S05]  /*f870*/  @!P0 IMAD R9, R9, R16, RZ ;  /* 0x0000001009098224 */ /* 0x008fca00078e02ff */
[----:B------:R-:W-:Y:S01]  /*f880*/  @!P0 STG.E.U8 desc[UR56][R4.64+0x1], R9 ;  /* 0x0000010904008986 */ /* 0x000fe2000c101138 */
[----:B------:R-:W-:Y:S02]  /*f890*/  ISETP.LT.OR P0, PT, R0, 0x1, !P2 ;  /* 0x000000010000780c */ /* 0x000fe40005701670 */
[----:B------:R-:W-:Y:S01]  /*f8a0*/  ISETP.GE.AND P4, PT, R8, 0x81, PT ;  /* 0x000000810800780c */ /* 0x000fe20003f86270 */
[----:B------:R-:W-:Y:S01]  /*f8b0*/  UIMAD UR4, UR9, 0x78, URZ ;  /* 0x00000078090478a4 */ /* 0x000fe2000f8e023f */
[----:B----4-:R-:W-:-:S09]  /*f8c0*/  @!P1 IMAD R15, R15, R16, RZ ;  /* 0x000000100f0f9224 */ /* 0x010fd200078e02ff */
[----:B------:R-:W-:-:S05]  /*f8d0*/  @!P0 IMAD R11, R11, R16, RZ ;  /* 0x000000100b0b8224 */ /* 0x000fca00078e02ff */
[----:B------:R-:W-:Y:S01]  /*f8e0*/  @!P0 STG.E.U8 desc[UR56][R6.64], R11 ;  /* 0x0000000b06008986 */ /* 0x000fe2000c101138 */
[C---:B------:R-:W-:Y:S02]  /*f8f0*/  ISETP.LT.OR P0, PT, R0.reuse, 0x2, !P2 ;  /* 0x000000020000780c */ /* 0x040fe40005701670 */
[----:B------:R-:W-:-:S11]  /*f900*/  ISETP.LT.OR P2, PT, R0, 0xa, !P2 ;  /* 0x0000000a0000780c */ /* 0x000fd60005741670 */
[-C--:B-----5:R-:W-:Y:S02]  /*f910*/  @!P0 IMAD R3, R19, R16.reuse, RZ ;  /* 0x0000001013038224 */ /* 0x0a0fe400078e02ff */
[----:B------:R-:W2:Y:S04]  /*f920*/  LDL.LU R19, [R1+0x14] ;  /* 0x0000140001137983 */ /* 0x000ea80000300800 */
[----:B------:R0:W-:Y:S01]  /*f930*/  @!P0 STG.E.U8 desc[UR56][R6.64+0x1], R3 ;  /* 0x0000010306008986 */ /* 0x0001e2000c101138 */
[----:B------:R-:W-:Y:S01]  /*f940*/  ISETP.LT.OR P0, PT, R0, 0x9, !P3 ;  /* 0x000000090000780c */ /* 0x000fe20005f01670 */
[----:B0-----:R-:W-:-:S12]  /*f950*/  @!P2 IMAD R3, R14, R16, RZ ;  /* 0x000000100e03a224 */ /* 0x001fd800078e02ff */
[----:B------:R-:W-:Y:S02]  /*f960*/  @!P0 IMAD R9, R18, R16, RZ ;  /* 0x0000001012098224 */ /* 0x000fe400078e02ff */
[----:B------:R-:W3:Y:S04]  /*f970*/  LDL.LU R18, [R1+0x18] ;  /* 0x0000180001127983 */ /* 0x000ee80000300800 */
[----:B------:R-:W4:Y:S04]  /*f980*/  LDL.LU R14, [R1+0x1c] ;  /* 0x00001c00010e7983 */ /* 0x000f280000300800 */
[----:B------:R0:W-:Y:S01]  /*f990*/  @!P0 STG.E.U8 desc[UR56][R4.64+0x8], R9 ;  /* 0x0000080904008986 */ /* 0x0001e2000c101138 */
[----:B------:R-:W-:Y:S01]  /*f9a0*/  ISETP.LT.OR P0, PT, R0, 0xa, !P3 ;  /* 0x0000000a0000780c */ /* 0x000fe20005f01670 */
[----:B------:R-:W-:-:S12]  /*f9b0*/  IMAD.U32 R11, RZ, RZ, UR8 ;  /* 0x00000008ff0b7e24 */ /* 0x000fd8000f8e00ff */
[----:B------:R-:W-:-:S05]  /*f9c0*/  @!P0 IMAD R13, R13, R16, RZ ;  /* 0x000000100d0d8224 */ /* 0x000fca00078e02ff */
[----:B------:R-:W-:Y:S01]  /*f9d0*/  @!P0 STG.E.U8 desc[UR56][R4.64+0x9], R13 ;  /* 0x0000090d04008986 */ /* 0x000fe2000c101138 */
[----:B------:R-:W-:Y:S01]  /*f9e0*/  ISETP.LT.OR P0, PT, R0, 0x1, !P4 ;  /* 0x000000010000780c */ /* 0x000fe20006701670 */
[----:B------:R-:W-:Y:S02]  /*f9f0*/  IMAD.WIDE.U32 R10, R11, 0x78, R6 ;  /* 0x000000780b0a7825 */ /* 0x000fe400078e0006 */
[----:B------:R-:W-:Y:S02]  /*fa00*/  @!P1 STG.E.U8 desc[UR56][R6.64+0x8], R15 ;  /* 0x0000080f06009986 */ /* 0x000fe4000c101138 */
[----:B------:R-:W-:Y:S02]  /*fa10*/  VIADD R11, R11, UR4 ;  /* 0x000000040b0b7c36 */ /* 0x000fe40008000000 */
[----:B------:R1:W-:Y:S06]  /*fa20*/  @!P2 STG.E.U8 desc[UR56][R6.64+0x9], R3 ;  /* 0x000009030600a986 */ /* 0x0003ec000c101138 */
[----:B0-----:R-:W-:-:S05]  /*fa30*/  @!P0 IMAD R9, R23, R16, RZ ;  /* 0x0000001017098224 */ /* 0x001fca00078e02ff */
[----:B------:R0:W-:Y:S01]  /*fa40*/  @!P0 STG.E.U8 desc[UR56][R10.64], R9 ;  /* 0x000000090a008986 */ /* 0x0001e2000c101138 */
[----:B------:R-:W-:Y:S02]  /*fa50*/  ISETP.LT.OR P0, PT, R0, 0x2, !P4 ;  /* 0x000000020000780c */ /* 0x000fe40006701670 */
[----:B------:R-:W-:-:S04]  /*fa60*/  ISETP.GE.AND P3, PT, R8, 0x89, PT ;  /* 0x000000890800780c */ /* 0x000fc80003f66270 */
[----:B------:R-:W-:-:S07]  /*fa70*/  ISETP.LT.OR P1, PT, R0, 0x1, !P3 ;  /* 0x000000010000780c */ /* 0x000fce0005f21670 */
[----:B-1----:R-:W-:-:S05]  /*fa80*/  @!P0 IMAD R3, R12, R16, RZ ;  /* 0x000000100c038224 */ /* 0x002fca00078e02ff */
[----:B------:R-:W-:Y:S01]  /*fa90*/  @!P0 STG.E.U8 desc[UR56][R10.64+0x1], R3 ;  /* 0x000001030a008986 */ /* 0x000fe2000c101138 */
[----:B------:R-:W-:Y:S02]  /*faa0*/  ISETP.LT.OR P0, PT, R0, 0x2, !P3 ;  /* 0x000000020000780c */ /* 0x000fe40005f01670 */
[----:B------:R-:W-:Y:S01]  /*fab0*/  @!P1 IADD3 R12, P2, R10, UR43, RZ ;  /* 0x0000002b0a0c9c10 */ /* 0x000fe2000ff5e0ff */
[----:B------:R-:W-:-:S03]  /*fac0*/  @!P1 IMAD R15, R22, R16, RZ ;  /* 0x00000010160f9224 */ /* 0x000fc600078e02ff */
[----:B------:R-:W-:-:S05]  /*fad0*/  @!P1 IADD3.X R13, R11, UR42, RZ, P2, !PT ;  /* 0x0000002a0b0d9c10 */ /* 0x000fca00097fe4ff */
[----:B------:R1:W-:Y:S01]  /*fae0*/  @!P1 STG.E.U8 desc[UR56][R12.64], R15 ;  /* 0x0000000f0c009986 */ /* 0x0003e2000c101138 */
[----:B------:R-:W-:Y:S01]  /*faf0*/  ISETP.LT.OR P1, PT, R0, 0x9, !P4 ;  /* 0x000000090000780c */ /* 0x000fe20006721670 */
[----:B0-----:R-:W-:Y:S01]  /*fb00*/  @!P0 IMAD R9, R21, R16, RZ ;  /* 0x0000001015098224 */ /* 0x001fe200078e02ff */
[----:B-1----:R-:W-:-:S04]  /*fb10*/  @!P0 IADD3 R12, P2, R10, UR43, RZ ;  /* 0x0000002b0a0c8c10 */ /* 0x002fc8000ff5e0ff */
[----:B------:R-:W-:Y:S02]  /*fb20*/  @!P0 IADD3.X R13, R11, UR42, RZ, P2, !PT ;  /* 0x0000002a0b0d8c10 */ /* 0x000fe400097fe4ff */
[----:B------:R-:W-:-:S03]  /*fb30*/  ISETP.LT.OR P2, PT, R0, 0xa, !P4 ;  /* 0x0000000a0000780c */ /* 0x000fc60006741670 */
[----:B------:R0:W-:Y:S01]  /*fb40*/  @!P0 STG.E.U8 desc[UR56][R12.64+0x1], R9 ;  /* 0x000001090c008986 */ /* 0x0001e2000c101138 */
[----:B------:R-:W-:Y:S01]  /*fb50*/  ISETP.LT.OR P0, PT, R0, 0x9, !P3 ;  /* 0x000000090000780c */ /* 0x000fe20005f01670 */
[----:B------:R-:W-:-:S05]  /*fb60*/  @!P1 IMAD R3, R20, R16, RZ ;  /* 0x0000001014039224 */ /* 0x000fca00078e02ff */
[----:B------:R4:W-:Y:S01]  /*fb70*/  @!P1 STG.E.U8 desc[UR56][R10.64+0x8], R3 ;  /* 0x000008030a009986 */ /* 0x0009e2000c101138 */
[----:B------:R-:W-:Y:S02]  /*fb80*/  ISETP.LT.OR P1, PT, R0, 0xa, !P3 ;  /* 0x0000000a0000780c */ /* 0x000fe40005f21670 */
[----:B------:R-:W-:Y:S01]  /*fb90*/  ISETP.GE.AND P4, PT, R8, 0x101, PT ;  /* 0x000001010800780c */ /* 0x000fe20003f86270 */
[----:B--2---:R-:W-:-:S05]  /*fba0*/  @!P2 IMAD R15, R19, R16, RZ ;  /* 0x00000010130fa224 */ /* 0x004fca00078e02ff */
[----:B------:R-:W-:Y:S01]  /*fbb0*/  @!P2 STG.E.U8 desc[UR56][R10.64+0x9], R15 ;  /* 0x0000090f0a00a986 */ /* 0x000fe2000c101138 */
[----:B0-----:R-:W-:-:S04]  /*fbc0*/  @!P0 IADD3 R12, P2, R10, UR43, RZ ;  /* 0x0000002b0a0c8c10 */ /* 0x001fc8000ff5e0ff */
[----:B------:R-:W-:Y:S01]  /*fbd0*/  @!P0 IADD3.X R13, R11, UR42, RZ, P2, !PT ;  /* 0x0000002a0b0d8c10 */ /* 0x000fe200097fe4ff */
[----:B---3--:R-:W-:-:S05]  /*fbe0*/  @!P0 IMAD R9, R18, R16, RZ ;  /* 0x0000001012098224 */ /* 0x008fca00078e02ff */
[----:B------:R0:W-:Y:S01]  /*fbf0*/  @!P0 STG.E.U8 desc[UR56][R12.64+0x8], R9 ;  /* 0x000008090c008986 */ /* 0x0001e2000c101138 */
[----:B----4-:R-:W-:Y:S01]  /*fc00*/  @!P1 IMAD R3, R14, R16, RZ ;  /* 0x000000100e039224 */ /* 0x010fe200078e02ff */
[----:B0-----:R-:W-:-:S04]  /*fc10*/  @!P1 IADD3 R12, P0, R10, UR43, RZ ;  /* 0x0000002b0a0c9c10 */ /* 0x001fc8000ff1e0ff */
[----:B------:R-:W-:Y:S02]  /*fc20*/  @!P1 IADD3.X R13, R11, UR42, RZ, P0, !PT ;  /* 0x0000002a0b0d9c10 */ /* 0x000fe400087fe4ff */
[----:B------:R-:W-:-:S03]  /*fc30*/  ISETP.LT.OR P0, PT, R0, 0x1, !P4 ;  /* 0x000000010000780c */ /* 0x000fc60006701670 */
[----:B------:R0:W-:Y:S01]  /*fc40*/  @!P1 STG.E.U8 desc[UR56][R12.64+0x9], R3 ;  /* 0x000009030c009986 */ /* 0x0001e2000c101138 */
[----:B------:R-:W-:-:S04]  /*fc50*/  IADD3 R10, P1, R10, UR39, RZ ;  /* 0x000000270a0a7c10 */ /* 0x000fc8000ff3e0ff */
[----:B------:R-:W-:Y:S02]  /*fc60*/  IADD3.X R11, R11, UR38, RZ, P1, !PT ;  /* 0x000000260b0b7c10 */ /* 0x000fe40008ffe4ff */
[----:B------:R-:W-:-:S03]  /*fc70*/  ISETP.LT.OR P1, PT, R0, 0x2, !P4 ;  /* 0x000000020000780c */ /* 0x000fc60006721670 */
[----:B------:R-:W-:Y:S01]  /*fc80*/  @!P0 IMAD R15, R224, R16, RZ ;  /* 0x00000010e00f8224 */ /* 0x000fe200078e02ff */
[----:B------:R-:W-:-:S04]  /*fc90*/  ISETP.GE.AND P2, PT, R8, 0x109, PT ;  /* 0x000001090800780c */ /* 0x000fc80003f46270 */
[----:B------:R1:W-:Y:S01]  /*fca0*/  @!P0 STG.E.U8 desc[UR56][R10.64], R15 ;  /* 0x0000000f0a008986 */ /* 0x0003e2000c101138 */
[----:B------:R-:W-:-:S04]  /*fcb0*/  ISETP.LT.OR P0, PT, R0, 0x1, !P2 ;  /* 0x000000010000780c */ /* 0x000fc80005701670 */
[----:B------:R-:W-:-:S05]  /*fcc0*/  @!P1 IMAD R225, R225, R16, RZ ;  /* 0x00000010e1e19224 */ /* 0x000fca00078e02ff */
[----:B------:R-:W-:Y:S04]  /*fcd0*/  @!P1 STG.E.U8 desc[UR56][R10.64+0x1], R225 ;  /* 0x000001e10a009986 */ /* 0x000fe8000c101138 */
[----:B0-----:R-:W-:Y:S01]  /*fce0*/  @!P0 IADD3 R12, P1, R10, UR43, RZ ;  /* 0x0000002b0a0c8c10 */ /* 0x001fe2000ff3e0ff */
[----:B------:R-:W-:-:S03]  /*fcf0*/  @!P0 IMAD R3, R226, R16, RZ ;  /* 0x00000010e2038224 */ /* 0x000fc600078e02ff */
[----:B------:R-:W-:-:S05]  /*fd00*/  @!P0 IADD3.X R13, R11, UR42, RZ, P1, !PT ;  /* 0x0000002a0b0d8c10 */ /* 0x000fca0008ffe4ff */
[----:B------:R0:W-:Y:S01]  /*fd10*/  @!P0 STG.E.U8 desc[UR56][R12.64], R3 ;  /* 0x000000030c008986 */ /* 0x0001e2000c101138 */
[----:B------:R-:W-:-:S13]  /*fd20*/  ISETP.LT.OR P0, PT, R0, 0x2, !P2 ;  /* 0x000000020000780c */ /* 0x000fda0005701670 */
[----:B------:R-:W-:Y:S01]  /*fd30*/  @!P0 IADD3 R14, P1, R10, UR43, RZ ;  /* 0x0000002b0a0e8c10 */ /* 0x000fe2000ff3e0ff */
[----:B------:R-:W-:-:S03]  /*fd40*/  @!P0 IMAD R227, R227, R16, RZ ;  /* 0x00000010e3e38224 */ /* 0x000fc600078e02ff */
[----:B-1----:R-:W-:-:S05]  /*fd50*/  @!P0 IADD3.X R15, R11, UR42, RZ, P1, !PT ;  /* 0x0000002a0b0f8c10 */ /* 0x002fca0008ffe4ff */
[----:B------:R1:W-:Y:S01]  /*fd60*/  @!P0 STG.E.U8 desc[UR56][R14.64+0x1], R227 ;  /* 0x000001e30e008986 */ /* 0x0003e2000c101138 */
[----:B------:R-:W-:-:S13]  /*fd70*/  ISETP.LT.OR P0, PT, R0, 0x9, !P4 ;  /* 0x000000090000780c */ /* 0x000fda0006701670 */
[----:B------:R-:W-:-:S05]  /*fd80*/  @!P0 IMAD R9, R228, R16, RZ ;  /* 0x00000010e4098224 */ /* 0x000fca00078e02ff */
[----:B------:R-:W-:Y:S01]  /*fd90*/  @!P0 STG.E.U8 desc[UR56][R10.64+0x8], R9 ;  /* 0x000008090a008986 */ /* 0x000fe2000c101138 */
[----:B------:R-:W-:-:S13]  /*fda0*/  ISETP.LT.OR P0, PT, R0, 0xa, !P4 ;  /* 0x0000000a0000780c */ /* 0x000fda0006701670 */
[----:B------:R-:W-:-:S05]  /*fdb0*/  @!P0 IMAD R229, R229, R16, RZ ;  /* 0x00000010e5e58224 */ /* 0x000fca00078e02ff */
[----:B------:R2:W-:Y:S01]  /*fdc0*/  @!P0 STG.E.U8 desc[UR56][R10.64+0x9], R229 ;  /* 0x000009e50a008986 */ /* 0x0005e2000c101138 */
[----:B------:R-:W-:-:S13]  /*fdd0*/  ISETP.LT.OR P0, PT, R0, 0x9, !P2 ;  /* 0x000000090000780c */ /* 0x000fda0005701670 */
[----:B0-----:R-:W-:Y:S01]  /*fde0*/  @!P0 IADD3 R12, P1, R10, UR43, RZ ;  /* 0x0000002b0a0c8c10 */ /* 0x001fe2000ff3e0ff */
[----:B------:R-:W-:-:S03]  /*fdf0*/  @!P0 IMAD R3, R230, R16, RZ ;  /* 0x00000010e6038224 */ /* 0x000fc600078e02ff */
[----:B------:R-:W-:-:S05]  /*fe00*/  @!P0 IADD3.X R13, R11, UR42, RZ, P1, !PT ;  /* 0x0000002a0b0d8c10 */ /* 0x000fca0008ffe4ff */
[----:B------:R0:W-:Y:S01]  /*fe10*/  @!P0 STG.E.U8 desc[UR56][R12.64+0x8], R3 ;  /* 0x000008030c008986 */ /* 0x0001e2000c101138 */
[----:B------:R-:W-:-:S13]  /*fe20*/  ISETP.LT.OR P0, PT, R0, 0xa, !P2 ;  /* 0x0000000a0000780c */ /* 0x000fda0005701670 */
[----:B-1----:R-:W-:Y:S01]  /*fe30*/  @!P0 IADD3 R14, P1, R10, UR43, RZ ;  /* 0x0000002b0a0e8c10 */ /* 0x002fe2000ff3e0ff */
[----:B------:R-:W-:-:S03]  /*fe40*/  @!P0 IMAD R231, R231, R16, RZ ;  /* 0x00000010e7e78224 */ /* 0x000fc600078e02ff */
[----:B------:R-:W-:-:S05]  /*fe50*/  @!P0 IADD3.X R15, R11, UR42, RZ, P1, !PT ;  /* 0x0000002a0b0f8c10 */ /* 0x000fca0008ffe4ff */
[----:B------:R1:W-:Y:S01]  /*fe60*/  @!P0 STG.E.U8 desc[UR56][R14.64+0x9], R231 ;  /* 0x000009e70e008986 */ /* 0x0003e2000c101138 */
[----:B--2---:R-:W-:-:S04]  /*fe70*/  IADD3 R10, P0, R10, UR39, RZ ;  /* 0x000000270a0a7c10 */ /* 0x004fc8000ff1e0ff */
[----:B------:R-:W-:Y:S02]  /*fe80*/  IADD3.X R11, R11, UR38, RZ, P0, !PT ;  /* 0x000000260b0b7c10 */ /* 0x000fe400087fe4ff */
[----:B------:R-:W-:-:S04]  /*fe90*/  ISETP.GE.AND P0, PT, R8, 0x181, PT ;  /* 0x000001810800780c */ /* 0x000fc80003f06270 */
[----:B------:R-:W-:-:S13]  /*fea0*/  ISETP.LT.OR P1, PT, R0, 0x1, !P0 ;  /* 0x000000010000780c */ /* 0x000fda0004721670 */
[----:B------:R-:W-:-:S05]  /*feb0*/  @!P1 IMAD R9, R216, R16, RZ ;  /* 0x00000010d8099224 */ /* 0x000fca00078e02ff */
[----:B------:R2:W-:Y:S01]  /*fec0*/  @!P1 STG.E.U8 desc[UR56][R10.64], R9 ;  /* 0x000000090a009986 */ /* 0x0005e2000c101138 */
[C---:B------:R-:W-:Y:S02]  /*fed0*/  ISETP.LT.OR P1, PT, R0.reuse, 0x2, !P0 ;  /* 0x000000020000780c */ /* 0x040fe40004721670 */
[----:B------:R-:W-:Y:S01]  /*fee0*/  ISETP.LT.OR P3, PT, R0, 0x11, !P3 ;  /* 0x000000110000780c */ /* 0x000fe20005f61670 */
[----:B0-----:R-:W-:-:S04]  /*fef0*/  IMAD.U32 R13, RZ, RZ, UR8 ;  /* 0x00000008ff0d7e24 */ /* 0x001fc8000f8e00ff */
[----:B------:R-:W-:-:S06]  /*ff00*/  IMAD.WIDE.U32 R12, R13, 0x78, R6 ;  /* 0x000000780d0c7825 */ /* 0x000fcc00078e0006 */
[----:B------:R-:W-:Y:S02]  /*ff10*/  @!P1 IMAD R217, R217, R16, RZ ;  /* 0x00000010d9d99224 */ /* 0x000fe400078e02ff */
[----:B------:R-:W-:-:S03]  /*ff20*/  VIADD R13, R13, UR4 ;  /* 0x000000040d0d7c36 */ /* 0x000fc60008000000 */
[----:B------:R-:W-:Y:S01]  /*ff30*/  @!P1 STG.E.U8 desc[UR56][R10.64+0x1], R217 ;  /* 0x000001d90a009986 */ /* 0x000fe2000c101138 */
[----:B-1----:R-:W-:-:S04]  /*ff40*/  @!P3 IADD3 R14, P1, R12, UR43, RZ ;  /* 0x0000002b0c0ebc10 */ /* 0x002fc8000ff3e0ff */
[----:B------:R-:W-:Y:S02]  /*ff50*/  @!P3 IADD3.X R15, R13, UR42, RZ, P1, !PT ;  /* 0x0000002a0d0fbc10 */ /* 0x000fe40008ffe4ff */
[----:B------:R-:W-:-:S04]  /*ff60*/  ISETP.GE.AND P1, PT, R8, 0x189, PT ;  /* 0x000001890800780c */ /* 0x000fc80003f26270 */
[----:B------:R-:W-:-:S13]  /*ff70*/  ISETP.LT.OR P4, PT, R0, 0x1, !P1 ;  /* 0x000000010000780c */ /* 0x000fda0004f81670 */
[----:B------:R-:W-:Y:S01]  /*ff80*/  @!P4 IADD3 R20, P5, R10, UR43, RZ ;  /* 0x0000002b0a14cc10 */ /* 0x000fe2000ffbe0ff */
[----:B------:R-:W-:-:S03]  /*ff90*/  @!P4 IMAD R3, R218, R16, RZ ;  /* 0x00000010da03c224 */ /* 0x000fc600078e02ff */
[----:B------:R-:W-:-:S05]  /*ffa0*/  @!P4 IADD3.X R21, R11, UR42, RZ, P5, !PT ;  /* 0x0000002a0b15cc10 */ /* 0x000fca000affe4ff */
[----:B------:R0:W-:Y:S01]  /*ffb0*/  @!P4 STG.E.U8 desc[UR56][R20.64], R3 ;  /* 0x000000031400c986 */ /* 0x0001e2000c101138 */
[----:B------:R-:W-:-:S13]  /*ffc0*/  ISETP.LT.OR P4, PT, R0, 0x2, !P1 ;  /* 0x000000020000780c */ /* 0x000fda0004f81670 */
[----:B------:R-:W-:Y:S01]  /*ffd0*/  @!P4 IADD3 R22, P5, R10, UR43, RZ ;  /* 0x0000002b0a16cc10 */ /* 0x000fe2000ffbe0ff */
[----:B------:R-:W-:-:S03]  /*ffe0*/  @!P4 IMAD R219, R219, R16, RZ ;  /* 0x00000010dbdbc224 */ /* 0x000fc600078e02ff */
[----:B------:R-:W-:-:S05]  /*fff0*/  @!P4 IADD3.X R23, R11, UR42, RZ, P5, !PT ;  /* 0x0000002a0b17cc10 */ /* 0x000fca000affe4ff */
[----:B------:R-:W-:Y:S01]  /*10000*/  @!P4 STG.E.U8 desc[UR56][R22.64+0x1], R219 ;  /* 0x000001db1600c986 */ /* 0x000fe2000c101138 */
[----:B------:R-:W-:-:S13]  /*10010*/  ISETP.LT.OR P4, PT, R0, 0x9, !P1 ;  /* 0x000000090000780c */ /* 0x000fda0004f81670 */
[----:B------:R-:W-:-:S04]  /*10020*/  @!P4 IADD3 R18, P5, R10, UR43, RZ ;  /* 0x0000002b0a12cc10 */ /* 0x000fc8000ffbe0ff */
[----:B------:R-:W-:Y:S02]  /*10030*/  @!P4 IADD3.X R19, R11, UR42, RZ, P5, !PT ;  /* 0x0000002a0b13cc10 */ /* 0x000fe4000affe4ff */
[----:B------:R-:W-:-:S13]  /*10040*/  ISETP.LT.OR P5, PT, R0, 0x9, !P0 ;  /* 0x000000090000780c */ /* 0x000fda00047a1670 */
[----:B--2---:R-:W-:-:S05]  /*10050*/  @!P5 IMAD R9, R220, R16, RZ ;  /* 0x00000010dc09d224 */ /* 0x004fca00078e02ff */
[----:B------:R1:W-:Y:S01]  /*10060*/  @!P5 STG.E.U8 desc[UR56][R10.64+0x8], R9 ;  /* 0x000008090a00d986 */ /* 0x0003e2000c101138 */
[----:B------:R-:W-:-:S13]  /*10070*/  ISETP.LT.OR P5, PT, R0, 0xa, !P0 ;  /* 0x0000000a0000780c */ /* 0x000fda00047a1670 */
[----:B------:R-:W-:-:S05]  /*10080*/  @!P5 IMAD R221, R221, R16, RZ ;  /* 0x00000010ddddd224 */ /* 0x000fca00078e02ff */
[----:B------:R2:W-:Y:S01]  /*10090*/  @!P5 STG.E.U8 desc[UR56][R10.64+0x9], R221 ;  /* 0x000009dd0a00d986 */ /* 0x0005e2000c101138 */
[----:B------:R-:W-:Y:S01]  /*100a0*/  ISETP.LT.OR P5, PT, R0, 0xa, !P1 ;  /* 0x0000000a0000780c */ /* 0x000fe20004fa1670 */
[----:B0-----:R-:W-:-:S12]  /*100b0*/  @!P4 IMAD R3, R222, R16, RZ ;  /* 0x00000010de03c224 */ /* 0x001fd800078e02ff */
[----:B------:R-:W-:-:S04]  /*100c0*/  @!P5 IADD3 R20, P6, R10, UR43, RZ ;  /* 0x0000002b0a14dc10 */ /* 0x000fc8000ffde0ff */
[----:B------:R-:W-:Y:S02]  /*100d0*/  @!P5 IADD3.X R21, R11, UR42, RZ, P6, !PT ;  /* 0x0000002a0b15dc10 */ /* 0x000fe4000b7fe4ff */
[----:B------:R-:W-:Y:S01]  /*100e0*/  ISETP.GE.AND P6, PT, R8, 0x1, PT ;  /* 0x000000010800780c */ /* 0x000fe20003fc6270 */
[----:B------:R0:W-:Y:S03]  /*100f0*/  @!P4 STG.E.U8 desc[UR56][R18.64+0x8], R3 ;  /* 0x000008031200c986 */ /* 0x0001e6000c101138 */
[----:B------:R-:W-:Y:S01]  /*10100*/  ISETP.LT.OR P4, PT, R0, 0x11, !P6 ;  /* 0x000000110000780c */ /* 0x000fe20007781670 */
[----:B------:R-:W-:-:S05]  /*10110*/  @!P5 IMAD R223, R223, R16, RZ ;  /* 0x00000010dfdfd224 */ /* 0x000fca00078e02ff */
[----:B------:R-:W-:Y:S07]  /*10120*/  @!P5 STG.E.U8 desc[UR56][R20.64+0x9], R223 ;  /* 0x000009df1400d986 */ /* 0x000fee000c101138 */
[----:B-1----:R-:W-:-:S05]  /*10130*/  @!P4 IMAD R9, R208, R16, RZ ;  /* 0x00000010d009c224 */ /* 0x002fca00078e02ff */
[----:B------:R1:W-:Y:S01]  /*10140*/  @!P4 STG.E.U8 desc[UR56][R4.64+0x10], R9 ;  /* 0x000010090400c986 */ /* 0x0003e2000c101138 */
[----:B------:R-:W-:Y:S02]  /*10150*/  ISETP.LT.OR P4, PT, R0, 0x12, !P6 ;  /* 0x000000120000780c */ /* 0x000fe40007781670 */
[----:B------:R-:W-:-:S11]  /*10160*/  ISETP.GE.AND P5, PT, R8, 0x9, PT ;  /* 0x000000090800780c */ /* 0x000fd60003fa6270 */
[----:B------:R-:W-:-:S05]  /*10170*/  @!P4 IMAD R209, R209, R16, RZ ;  /* 0x00000010d1d1c224 */ /* 0x000fca00078e02ff */
[----:B------:R-:W-:Y:S01]  /*10180*/  @!P4 STG.E.U8 desc[UR56][R4.64+0x11], R209 ;  /* 0x000011d10400c986 */ /* 0x000fe2000c101138 */
[----:B------:R-:W-:-:S13]  /*10190*/  ISETP.LT.OR P4, PT, R0, 0x11, !P5 ;  /* 0x000000110000780c */ /* 0x000fda0006f81670 */
[----:B--2---:R-:W-:-:S05]  /*101a0*/  @!P4 IMAD R11, R210, R16, RZ ;  /* 0x00000010d20bc224 */ /* 0x004fca00078e02ff */
[----:B------:R-:W-:Y:S01]  /*101b0*/  @!P4 STG.E.U8 desc[UR56][R6.64+0x10], R11 ;  /* 0x0000100b0600c986 */ /* 0x000fe2000c101138 */
[----:B------:R-:W-:-:S13]  /*101c0*/  ISETP.LT.OR P4, PT, R0, 0x12, !P5 ;  /* 0x000000120000780c */ /* 0x000fda0006f81670 */
[----:B------:R-:W-:-:S05]  /*101d0*/  @!P4 IMAD R211, R211, R16, RZ ;  /* 0x00000010d3d3c224 */ /* 0x000fca00078e02ff */
[----:B------:R-:W-:Y:S01]  /*101e0*/  @!P4 STG.E.U8 desc[UR56][R6.64+0x11], R211 ;  /* 0x000011d30600c986 */ /* 0x000fe2000c101138 */
[----:B------:R-:W-:-:S13]  /*101f0*/  ISETP.LT.OR P4, PT, R0, 0x19, !P6 ;  /* 0x000000190000780c */ /* 0x000fda0007781670 */
[----:B0-----:R-:W-:-:S05]  /*10200*/  @!P4 IMAD R3, R212, R16, RZ ;  /* 0x00000010d403c224 */ /* 0x001fca00078e02ff */
[----:B------:R0:W-:Y:S01]  /*10210*/  @!P4 STG.E.U8 desc[UR56][R4.64+0x18], R3 ;  /* 0x000018030400c986 */ /* 0x0001e2000c101138 */
[----:B------:R-:W-:-:S13]  /*10220*/  ISETP.LT.OR P4, PT, R0, 0x1a, !P6 ;  /* 0x0000001a0000780c */ /* 0x000fda0007781670 */
[----:B------:R-:W-:-:S05]  /*10230*/  @!P4 IMAD R213, R213, R16, RZ ;  /* 0x00000010d5d5c224 */ /* 0x000fca00078e02ff */
[----:B------:R-:W-:Y:S01]  /*10240*/  @!P4 STG.E.U8 desc[UR56][R4.64+0x19], R213 ;  /* 0x000019d50400c986 */ /* 0x000fe2000c101138 */
[----:B------:R-:W-:Y:S02]  /*10250*/  ISETP.LT.OR P4, PT, R0, 0x19, !P5 ;  /* 0x000000190000780c */ /* 0x000fe40006f81670 */
[----:B------:R-:W-:-:S11]  /*10260*/  ISETP.GE.AND P6, PT, R8, 0x89, PT ;  /* 0x000000890800780c */ /* 0x000fd60003fc6270 */
[----:B-1----:R-:W-:-:S05]  /*10270*/  @!P4 IMAD R9, R214, R16, RZ ;  /* 0x00000010d609c224 */ /* 0x002fca00078e02ff */
[----:B------:R1:W-:Y:S01]  /*10280*/  @!P4 STG.E.U8 desc[UR56][R6.64+0x18], R9 ;  /* 0x000018090600c986 */ /* 0x0003e2000c101138 */
[C---:B------:R-:W-:Y:S02]  /*10290*/  ISETP.LT.OR P4, PT, R0.reuse, 0x1a, !P5 ;  /* 0x0000001a0000780c */ /* 0x040fe40006f81670 */
[----:B------:R-:W-:-:S11]  /*102a0*/  ISETP.LT.OR P5, PT, R0, 0x12, !P6 ;  /* 0x000000120000780c */ /* 0x000fd600077a1670 */
[----:B------:R-:W-:-:S05]  /*102b0*/  @!P4 IMAD R215, R215, R16, RZ ;  /* 0x00000010d7d7c224 */ /* 0x000fca00078e02ff */
[----:B------:R-:W-:Y:S01]  /*102c0*/  @!P4 STG.E.U8 desc[UR56][R6.64+0x19], R215 ;  /* 0x000019d70600c986 */ /* 0x000fe2000c101138 */
[----:B------:R-:W-:-:S04]  /*102d0*/  @!P5 IADD3 R18, P4, R12, UR43, RZ ;  /* 0x0000002b0c12dc10 */ /* 0x000fc8000ff9e0ff */
[----:B------:R-:W-:Y:S02]  /*102e0*/  @!P5 IADD3.X R19, R13, UR42, RZ, P4, !PT ;  /* 0x0000002a0d13dc10 */ /* 0x000fe4000a7fe4ff */
[----:B------:R-:W-:-:S04]  /*102f0*/  ISETP.GE.AND P4, PT, R8, 0x81, PT ;  /* 0x000000810800780c */ /* 0x000fc80003f86270 */
[----:B------:R-:W-:-:S13]  /*10300*/  ISETP.LT.OR P4, PT, R0, 0x11, !P4 ;  /* 0x000000110000780c */ /* 0x000fda0006781670 */
[----:B0-----:R-:W-:-:S05]  /*10310*/  @!P4 IMAD R3, R200, R16, RZ ;  /* 0x00000010c803c224 */ /* 0x001fca00078e02ff */
[----:B------:R0:W-:Y:S01]  /*10320*/  @!P4 STG.E.U8 desc[UR56][R12.64+0x10], R3 ;  /* 0x000010030c00c986 */ /* 0x0001e2000c101138 */
[----:B------:R-:W-:-:S04]  /*10330*/  ISETP.GE.AND P4, PT, R8, 0x81, PT ;  /* 0x000000810800780c */ /* 0x000fc80003f86270 */
[----:B------:R-:W-:-:S13]  /*10340*/  ISETP.LT.OR P4, PT, R0, 0x12, !P4 ;  /* 0x000000120000780c */ /* 0x000fda0006781670 */
[----:B------:R-:W-:Y:S02]  /*10350*/  @!P4 IMAD R201, R201, R16, RZ ;  /* 0x00000010c9c9c224 */ /* 0x000fe400078e02ff */
[----:B------:R-:W-:Y:S02]  /*10360*/  @!P4 IMAD.MOV.U32 R10, RZ, RZ, R12 ;  /* 0x000000ffff0ac224 */ /* 0x000fe400078e000c */
[----:B------:R-:W-:-:S05]  /*10370*/  @!P4 IMAD.MOV.U32 R11, RZ, RZ, R13 ;  /* 0x000000ffff0bc224 */ /* 0x000fca00078e000d */
[----:B------:R-:W-:Y:S01]  /*10380*/  @!P4 STG.E.U8 desc[UR56][R10.64+0x11], R201 ;  /* 0x000011c90a00c986 */ /* 0x000fe2000c101138 */
[----:B------:R-:W-:Y:S01]  /*10390*/  ISETP.LT.OR P4, PT, R0, 0x19, !P6 ;  /* 0x000000190000780c */ /* 0x000fe20007781670 */
[----:B-1----:R-:W-:-:S12]  /*103a0*/  @!P3 IMAD R9, R202, R16, RZ ;  /* 0x00000010ca09b224 */ /* 0x002fd800078e02ff */
[----:B------:R-:W-:-:S04]  /*103b0*/  @!P4 IADD3 R20, P6, R12, UR43, RZ ;  /* 0x0000002b0c14cc10 */ /* 0x000fc8000ffde0ff */
[----:B------:R-:W-:Y:S02]  /*103c0*/  @!P4 IADD3.X R21, R13, UR42, RZ, P6, !PT ;  /* 0x0000002a0d15cc10 */ /* 0x000fe4000b7fe4ff */
[----:B------:R-:W-:Y:S01]  /*103d0*/  ISETP.GE.AND P6, PT, R8, 0x89, PT ;  /* 0x000000890800780c */ /* 0x000fe20003fc6270 */
[----:B------:R1:W-:Y:S03]  /*103e0*/  @!P3 STG.E.U8 desc[UR56][R14.64+0x10], R9 ;  /* 0x000010090e00b986 */ /* 0x0003e6000c101138 */
[----:B------:R-:W-:Y:S01]  /*103f0*/  ISETP.LT.OR P3, PT, R0, 0x1a, !P6 ;  /* 0x0000001a0000780c */ /* 0x000fe20007761670 */
[----:B------:R-:W-:-:S12]  /*10400*/  @!P5 IMAD R203, R203, R16, RZ ;  /* 0x00000010cbcbd224 */ /* 0x000fd800078e02ff */
[----:B------:R-:W-:-:S04]  /*10410*/  @!P3 IADD3 R22, P6, R12, UR43, RZ ;  /* 0x0000002b0c16bc10 */ /* 0x000fc8000ffde0ff */
[----:B------:R-:W-:Y:S02]  /*10420*/  @!P3 IADD3.X R23, R13, UR42, RZ, P6, !PT ;  /* 0x0000002a0d17bc10 */ /* 0x000fe4000b7fe4ff */
[----:B------:R-:W-:Y:S01]  /*10430*/  ISETP.GE.AND P6, PT, R8, 0x81, PT ;  /* 0x000000810800780c */ /* 0x000fe20003fc6270 */
[----:B------:R-:W-:Y:S03]  /*10440*/  @!P5 STG.E.U8 desc[UR56][R18.64+0x11], R203 ;  /* 0x000011cb1200d986 */ /* 0x000fe6000c101138 */
[----:B------:R-:W-:-:S13]  /*10450*/  ISETP.LT.OR P5, PT, R0, 0x19, !P6 ;  /* 0x000000190000780c */ /* 0x000fda00077a1670 */
[----:B0-----:R-:W-:-:S05]  /*10460*/  @!P5 IMAD R3, R204, R16, RZ ;  /* 0x00000010cc03d224 */ /* 0x001fca00078e02ff */
[----:B------:R0:W-:Y:S01]  /*10470*/  @!P5 STG.E.U8 desc[UR56][R12.64+0x18], R3 ;  /* 0x000018030c00d986 */ /* 0x0001e2000c101138 */
[----:B------:R-:W-:Y:S01]  /*10480*/  ISETP.LT.OR P5, PT, R0, 0x1a, !P6 ;  /* 0x0000001a0000780c */ /* 0x000fe200077a1670 */
[-C--:B-1----:R-:W-:Y:S01]  /*10490*/  @!P4 IMAD R9, R206, R16.reuse, RZ ;  /* 0x00000010ce09c224 */ /* 0x082fe200078e02ff */
[----:B------:R-:W-:Y:S01]  /*104a0*/  ISETP.GE.AND P6, PT, R8, 0x89, PT ;  /* 0x000000890800780c */ /* 0x000fe20003fc6270 */
[----:B------:R-:W-:-:S10]  /*104b0*/  @!P3 IMAD R207, R207, R16, RZ ;  /* 0x00000010cfcfb224 */ /* 0x000fd400078e02ff */
[----:B------:R-:W-:-:S05]  /*104c0*/  @!P5 IMAD R205, R205, R16, RZ ;  /* 0x00000010cdcdd224 */ /* 0x000fca00078e02ff */
[----:B------:R-:W-:Y:S04]  /*104d0*/  @!P5 STG.E.U8 desc[UR56][R12.64+0x19], R205 ;  /* 0x000019cd0c00d986 */ /* 0x000fe8000c101138 */
[----:B------:R1:W-:Y:S01]  /*104e0*/  @!P4 STG.E.U8 desc[UR56][R20.64+0x18], R9 ;  /* 0x000018091400c986 */ /* 0x0003e2000c101138 */
[----:B------:R-:W-:Y:S02]  /*104f0*/  ISETP.LT.OR P4, PT, R0, 0x21, !P6 ;  /* 0x000000210000780c */ /* 0x000fe40007781670 */
[----:B------:R-:W-:Y:S01]  /*10500*/  ISETP.GE.AND P6, PT, R8, 0x101, PT ;  /* 0x000001010800780c */ /* 0x000fe20003fc6270 */
[----:B------:R-:W-:Y:S03]  /*10510*/  @!P3 STG.E.U8 desc[UR56][R22.64+0x19], R207 ;  /* 0x000019cf1600b986 */ /* 0x000fe6000c101138 */
[----:B------:R-:W-:-:S02]  /*10520*/  ISETP.LT.OR P3, PT, R0, 0x11, !P6 ;  /* 0x000000110000780c */ /* 0x000fc40007761670 */
[----:B------:R-:W-:-:S04]  /*10530*/  IADD3 R10, P5, R12, UR39, RZ ;  /* 0x000000270c0a7c10 */ /* 0x000fc8000ffbe0ff */
[----:B------:R-:W-:-:S07]  /*10540*/  IADD3.X R11, R13, UR38, RZ, P5, !PT ;  /* 0x000000260d0b7c10 */ /* 0x000fce000affe4ff */
[----:B0-----:R-:W-:-:S05]  /*10550*/  @!P3 IMAD R3, R192, R16, RZ ;  /* 0x00000010c003b224 */ /* 0x001fca00078e02ff */
[----:B------:R0:W-:Y:S01]  /*10560*/  @!P3 STG.E.U8 desc[UR56][R10.64+0x10], R3 ;  /* 0x000010030a00b986 */ /* 0x0001e2000c101138 */
[----:B------:R-:W-:-:S13]  /*10570*/  ISETP.LT.OR P3, PT, R0, 0x12, !P6 ;  /* 0x000000120000780c */ /* 0x000fda0007761670 */
[----:B------:R-:W-:-:S05]  /*10580*/  @!P3 IMAD R193, R193, R16, RZ ;  /* 0x00000010c1c1b224 */ /* 0x000fca00078e02ff */
[----:B------:R-:W-:Y:S01]  /*10590*/  @!P3 STG.E.U8 desc[UR56][R10.64+0x11], R193 ;  /* 0x000011c10a00b986 */ /* 0x000fe2000c101138 */
[----:B------:R-:W-:Y:S02]  /*105a0*/  ISETP.LT.OR P3, PT, R0, 0x11, !P2 ;  /* 0x000000110000780c */ /* 0x000fe40005761670 */
[----:B------:R-:W-:-:S04]  /*105b0*/  @!P4 IADD3 R18, P5, R12, UR43, RZ ;  /* 0x0000002b0c12cc10 */ /* 0x000fc8000ffbe0ff */
[----:B------:R-:W-:-:S07]  /*105c0*/  @!P4 IADD3.X R19, R13, UR42, RZ, P5, !PT ;  /* 0x0000002a0d13cc10 */ /* 0x000fce000affe4ff */
[----:B------:R-:W-:-:S04]  /*105d0*/  @!P3 IADD3 R14, P5, R10, UR43, RZ ;  /* 0x0000002b0a0ebc10 */ /* 0x000fc8000ffbe0ff */
[----:B------:R-:W-:Y:S02]  /*105e0*/  @!P3 IADD3.X R15, R11, UR42, RZ, P5, !PT ;  /* 0x0000002a0b0fbc10 */ /* 0x000fe4000affe4ff */
[----:B------:R-:W-:Y:S01]  /*105f0*/  ISETP.LT.OR P5, PT, R0, 0x12, !P2 ;  /* 0x000000120000780c */ /* 0x000fe200057a1670 */
[----:B-1----:R-:W-:-:S12]  /*10600*/  @!P3 IMAD R9, R194, R16, RZ ;  /* 0x00000010c209b224 */ /* 0x002fd800078e02ff */
[----:B------:R-:W-:-:S04]  /*10610*/  @!P5 IADD3 R20, P6, R10, UR43, RZ ;  /* 0x0000002b0a14dc10 */ /* 0x000fc8000ffde0ff */
[----:B------:R-:W-:Y:S02]  /*10620*/  @!P5 IADD3.X R21, R11, UR42, RZ, P6, !PT ;  /* 0x0000002a0b15dc10 */ /* 0x000fe4000b7fe4ff */
[----:B------:R-:W-:Y:S01]  /*10630*/  ISETP.GE.AND P6, PT, R8, 0x101, PT ;  /* 0x000001010800780c */ /* 0x000fe20003fc6270 */
[----:B------:R1:W-:Y:S03]  /*10640*/  @!P3 STG.E.U8 desc[UR56][R14.64+0x10], R9 ;  /* 0x000010090e00b986 */ /* 0x0003e6000c101138 */
[----:B------:R-:W-:Y:S01]  /*10650*/  ISETP.LT.OR P3, PT, R0, 0x19, !P6 ;  /* 0x000000190000780c */ /* 0x000fe20007761670 */
[----:B------:R-:W-:-:S05]  /*10660*/  @!P5 IMAD R195, R195, R16, RZ ;  /* 0x00000010c3c3d224 */ /* 0x000fca00078e02ff */
[----:B------:R-:W-:Y:S07]  /*10670*/  @!P5 STG.E.U8 desc[UR56][R20.64+0x11], R195 ;  /* 0x000011c31400d986 */ /* 0x000fee000c101138 */
[----:B0-----:R-:W-:-:S05]  /*10680*/  @!P3 IMAD R3, R196, R16, RZ ;  /* 0x00000010c403b224 */ /* 0x001fca00078e02ff */
[----:B------:R0:W-:Y:S01]  /*10690*/  @!P3 STG.E.U8 desc[UR56][R10.64+0x18], R3 ;  /* 0x000018030a00b986 */ /* 0x0001e2000c101138 */
[----:B------:R-:W-:-:S13]  /*106a0*/  ISETP.LT.OR P3, PT, R0, 0x1a, !P6 ;  /* 0x0000001a0000780c */ /* 0x000fda0007761670 */
[----:B------:R-:W-:-:S05]  /*106b0*/  @!P3 IMAD R197, R197, R16, RZ ;  /* 0x00000010c5c5b224 */ /* 0x000fca00078e02ff */
[----:B------:R-:W-:Y:S01]  /*106c0*/  @!P3 STG.E.U8 desc[UR56][R10.64+0x19], R197 ;  /* 0x000019c50a00b986 */ /* 0x000fe2000c101138 */
[----:B------:R-:W-:-:S13]  /*106d0*/  ISETP.LT.OR P3, PT, R0, 0x19, !P2 ;  /* 0x000000190000780c */ /* 0x000fda0005761670 */
[----:B------:R-:W-:Y:S01]  /*106e0*/  @!P3 IADD3 R22, P5, R10, UR43, RZ ;  /* 0x0000002b0a16bc10 */ /* 0x000fe2000ffbe0ff */
[----:B-1----:R-:W-:-:S03]  /*106f0*/  @!P3 IMAD R9, R198, R16, RZ ;  /* 0x00000010c609b224 */ /* 0x002fc600078e02ff */
[----:B------:R-:W-:Y:S02]  /*10700*/  @!P3 IADD3.X R23, R11, UR42, RZ, P5, !PT ;  /* 0x0000002a0b17bc10 */ /* 0x000fe4000affe4ff */
[----:B------:R-:W-:-:S03]  /*10710*/  ISETP.LT.OR P5, PT, R0, 0x1a, !P2 ;  /* 0x0000001a0000780c */ /* 0x000fc600057a1670 */
[----:B------:R-:W-:Y:S01]  /*10720*/  @!P3 STG.E.U8 desc[UR56][R22.64+0x18], R9 ;  /* 0x000018091600b986 */ /* 0x000fe2000c101138 */
[----:B------:R-:W-:-:S04]  /*10730*/  IADD3 R14, P3, R10, UR39, RZ ;  /* 0x000000270a0e7c10 */ /* 0x000fc8000ff7e0ff */
[----:B------:R-:W-:Y:S02]  /*10740*/  IADD3.X R15, R11, UR38, RZ, P3, !PT ;  /* 0x000000260b0f7c10 */ /* 0x000fe40009ffe4ff */
[----:B------:R-:W-:-:S03]  /*10750*/  ISETP.LT.OR P3, PT, R0, 0x11, !P0 ;  /* 0x000000110000780c */ /* 0x000fc60004761670 */
[----:B------:R-:W-:Y:S01]  /*10760*/  @!P5 IADD3 R192, P6, R10, UR43, RZ ;  /* 0x0000002b0ac0dc10 */ /* 0x000fe2000ffde0ff */
[----:B------:R-:W-:-:S03]  /*10770*/  @!P5 IMAD R199, R199, R16, RZ ;  /* 0x00000010c7c7d224 */ /* 0x000fc600078e02ff */
[----:B------:R-:W-:-:S06]  /*10780*/  @!P5 IADD3.X R193, R11, UR42, RZ, P6, !PT ;  /* 0x0000002a0bc1dc10 */ /* 0x000fcc000b7fe4ff */
[----:B0-----:R-:W-:Y:S01]  /*10790*/  @!P3 IMAD R3, R184, R16, RZ ;  /* 0x00000010b803b224 */ /* 0x001fe200078e02ff */
[----:B------:R-:W-:Y:S04]  /*107a0*/  @!P5 STG.E.U8 desc[UR56][R192.64+0x19], R199 ;  /* 0x000019c7c000d986 */ /* 0x000fe8000c101138 */
[----:B------:R0:W-:Y:S01]  /*107b0*/  @!P3 STG.E.U8 desc[UR56][R14.64+0x10], R3 ;  /* 0x000010030e00b986 */ /* 0x0001e2000c101138 */
[----:B------:R-:W-:-:S13]  /*107c0*/  ISETP.LT.OR P3, PT, R0, 0x12, !P0 ;  /* 0x000000120000780c */ /* 0x000fda0004761670 */
[----:B------:R-:W-:-:S05]  /*107d0*/  @!P3 IMAD R185, R185, R16, RZ ;  /* 0x00000010b9b9b224 */ /* 0x000fca00078e02ff */
[----:B------:R1:W-:Y:S01]  /*107e0*/  @!P3 STG.E.U8 desc[UR56][R14.64+0x11], R185 ;  /* 0x000011b90e00b986 */ /* 0x0003e2000c101138 */
[----:B------:R-:W-:-:S04]  /*107f0*/  IADD3 R194, P3, R10, UR39, RZ ;  /* 0x000000270ac27c10 */ /* 0x000fc8000ff7e0ff */
[----:B------:R-:W-:Y:S02]  /*10800*/  IADD3.X R195, R11, UR38, RZ, P3, !PT ;  /* 0x000000260bc37c10 */ /* 0x000fe40009ffe4ff */
[----:B------:R-:W-:-:S13]  /*10810*/  ISETP.LT.OR P3, PT, R0, 0x11, !P1 ;  /* 0x000000110000780c */ /* 0x000fda0004f61670 */
[----:B------:R-:W-:Y:S01]  /*10820*/  @!P3 IADD3 R20, P5, R14, UR43, RZ ;  /* 0x0000002b0e14bc10 */ /* 0x000fe2000ffbe0ff */
[----:B0-----:R-:W-:-:S03]  /*10830*/  @!P3 IMAD R3, R186, R16, RZ ;  /* 0x00000010ba03b224 */ /* 0x001fc600078e02ff */
[----:B------:R-:W-:Y:S02]  /*10840*/  @!P3 IADD3.X R21, R15, UR42, RZ, P5, !PT ;  /* 0x0000002a0f15bc10 */ /* 0x000fe4000affe4ff */
[----:B------:R-:W-:-:S03]  /*10850*/  ISETP.LT.OR P5, PT, R0, 0x12, !P1 ;  /* 0x000000120000780c */ /* 0x000fc60004fa1670 */
[----:B------:R0:W-:Y:S01]  /*10860*/  @!P3 STG.E.U8 desc[UR56][R20.64+0x10], R3 ;  /* 0x000010031400b986 */ /* 0x0001e2000c101138 */
[----:B------:R-:W-:-:S09]  /*10870*/  ISETP.LT.OR P3, PT, R0, 0x19, !P0 ;  /* 0x000000190000780c */ /* 0x000fd20004761670 */
[----:B------:R-:W-:Y:S01]  /*10880*/  @!P5 IADD3 R22, P6, R194, UR43, RZ ;  /* 0x0000002bc216dc10 */ /* 0x000fe2000ffde0ff */
[----:B------:R-:W-:-:S03]  /*10890*/  @!P5 IMAD R187, R187, R16, RZ ;  /* 0x00000010bbbbd224 */ /* 0x000fc600078e02ff */
[----:B------:R-:W-:Y:S01]  /*108a0*/  @!P5 IADD3.X R23, R195, UR42, RZ, P6, !PT ;  /* 0x0000002ac317dc10 */ /* 0x000fe2000b7fe4ff */
[----:B------:R-:W-:-:S04]  /*108b0*/  @!P3 IMAD R9, R188, R16, RZ ;  /* 0x00000010bc09b224 */ /* 0x000fc800078e02ff */
[----:B------:R-:W-:Y:S04]  /*108c0*/  @!P5 STG.E.U8 desc[UR56][R22.64+0x11], R187 ;  /* 0x000011bb1600d986 */ /* 0x000fe8000c101138 */
[----:B------:R2:W-:Y:S01]  /*108d0*/  @!P3 STG.E.U8 desc[UR56][R14.64+0x18], R9 ;  /* 0x000018090e00b986 */ /* 0x0005e2000c101138 */
[----:B------:R-:W-:-:S13]  /*108e0*/  ISETP.LT.OR P3, PT, R0, 0x1a, !P0 ;  /* 0x0000001a0000780c */ /* 0x000fda0004761670 */
[----:B------:R-:W-:-:S05]  /*108f0*/  @!P3 IMAD R189, R189, R16, RZ ;  /* 0x00000010bdbdb224 */ /* 0x000fca00078e02ff */
[----:B------:R-:W-:Y:S01]  /*10900*/  @!P3 STG.E.U8 desc[UR56][R14.64+0x19], R189 ;  /* 0x000019bd0e00b986 */ /* 0x000fe2000c101138 */
[----:B------:R-:W-:-:S13]  /*10910*/  ISETP.LT.OR P3, PT, R0, 0x19, !P1 ;  /* 0x000000190000780c */ /* 0x000fda0004f61670 */
[----:B------:R-:W-:-:S04]  /*10920*/  @!P3 IADD3 R184, P5, R14, UR43, RZ ;  /* 0x0000002b0eb8bc10 */ /* 0x000fc8000ffbe0ff */
[----:B-1----:R-:W-:Y:S02]  /*10930*/  @!P3 IADD3.X R185, R15, UR42, RZ, P5, !PT ;  /* 0x0000002a0fb9bc10 */ /* 0x002fe4000affe4ff */
        /* <DEDUP_REMOVED lines=9> */
[----:B--2---:R-:W-:-:S05]  /*109d0*/  @!P3 IMAD R9, R176, R16, RZ ;  /* 0x00000010b009b224 */ /* 0x004fca00078e02ff */
[----:B------:R1:W-:Y:S01]  /*109e0*/  @!P3 STG.E.U8 desc[UR56][R4.64+0x20], R9 ;  /* 0x000020090400b986 */ /* 0x0003e2000c101138 */
[----:B------:R-:W-:Y:S02]  /*109f0*/  ISETP.LT.OR P3, PT, R0, 0x22, !P6 ;  /* 0x000000220000780c */ /* 0x000fe40007761670 */
[----:B------:R-:W-:-:S11]  /*10a00*/  ISETP.GE.AND P5, PT, R8, 0x9, PT ;  /* 0x000000090800780c */ /* 0x000fd60003fa6270 */
[----:B------:R-:W-:-:S05]  /*10a10*/  @!P3 IMAD R177, R177, R16, RZ ;  /* 0x00000010b1b1b224 */ /* 0x000fca00078e02ff */
[----:B------:R-:W-:Y:S01]  /*10a20*/  @!P3 STG.E.U8 desc[UR56][R4.64+0x21], R177 ;  /* 0x000021b10400b986 */ /* 0x000fe2000c101138 */
[----:B------:R-:W-:-:S13]  /*10a30*/  ISETP.LT.OR P3, PT, R0, 0x21, !P5 ;  /* 0x000000210000780c */ /* 0x000fda0006f61670 */
[----:B------:R-:W-:-:S05]  /*10a40*/  @!P3 IMAD R23, R178, R16, RZ ;  /* 0x00000010b217b224 */ /* 0x000fca00078e02ff */
        /* <DEDUP_REMOVED lines=26> */
[----:B-1----:R-:W-:-:S05]  /*10bf0*/  @!P3 IMAD R9, R169, R16, RZ ;  /* 0x00000010a909b224 */ /* 0x002fca00078e02ff */
[----:B------:R1:W-:Y:S01]  /*10c00*/  @!P3 STG.E.U8 desc[UR56][R12.64+0x21], R9 ;  /* 0x000021090c00b986 */ /* 0x0003e2000c101138 */
[----:B------:R-:W-:Y:S01]  /*10c10*/  ISETP.LT.OR P3, PT, R0, 0x29, !P6 ;  /* 0x000000290000780c */ /* 0x000fe20007761670 */
[----:B------:R-:W-:-:S12]  /*10c20*/  @!P4 IMAD R177, R170, R16, RZ ;  /* 0x00000010aab1c224 */ /* 0x000fd800078e02ff */
        /* <DEDUP_REMOVED lines=13> */
[----:B------:R-:W-:Y:S02]  /*10d00*/  ISETP.LT.OR P5, PT, R0, 0x2a, !P6 ;  /* 0x0000002a0000780c */ /* 0x000fe400077a1670 */
[----:B------:R-:W-:-:S11]  /*10d10*/  ISETP.GE.AND P6, PT, R8, 0x89, PT ;  /* 0x000000890800780c */ /* 0x000fd60003fc6270 */
[----:B------:R-:W-:-:S05]  /*10d20*/  @!P5 IMAD R173, R173, R16, RZ ;  /* 0x00000010adadd224 */ /* 0x000fca00078e02ff */
[----:B------:R-:W-:Y:S01]  /*10d30*/  @!P5 STG.E.U8 desc[UR56][R12.64+0x29], R173 ;  /* 0x000029ad0c00d986 */ /* 0x000fe2000c101138 */
[----:B------:R-:W-:Y:S01]  /*10d40*/  ISETP.LT.OR P5, PT, R0, 0x31, !P6 ;  /* 0x000000310000780c */ /* 0x000fe200077a1670 */
[----:B-1----:R-:W-:-:S12]  /*10d50*/  @!P3 IMAD R9, R174, R16, RZ ;  /* 0x00000010ae09b224 */ /* 0x002fd800078e02ff */
[----:B--2---:R-:W-:-:S04]  /*10d60*/  @!P5 IADD3 R18, P6, R12, UR43, RZ ;  /* 0x0000002b0c12dc10 */ /* 0x004fc8000ffde0ff */
        /* <DEDUP_REMOVED lines=33> */
[----:B------:R1:W-:Y:S01]  /*10f80*/  @!P3 STG.E.U8 desc[UR56][R160.64+0x28], R9 ;  /* 0x00002809a000b986 */ /* 0x0003e2000c101138 */
[----:B------:R-:W-:-:S09]  /*10f90*/  ISETP.LT.OR P3, PT, R0, 0x21, !P0 ;  /* 0x000000210000780c */ /* 0x000fd20004761670 */
[----:B------:R-:W-:Y:S01]  /*10fa0*/  @!P4 IADD3 R20, P6, R10, UR43, RZ ;  /* 0x0000002b0a14cc10 */ /* 0x000fe2000ffde0ff */
[----:B------:R-:W-:-:S03]  /*10fb0*/  @!P4 IMAD R167, R167, R16, RZ ;  /* 0x00000010a7a7c224 */ /* 0x000fc600078e02ff */
[----:B------:R-:W-:Y:S01]  /*10fc0*/  @!P4 IADD3.X R21, R11, UR42, RZ, P6, !PT ;  /* 0x0000002a0b15cc10 */ /* 0x000fe2000b7fe4ff */
[----:B0-----:R-:W-:-:S04]  /*10fd0*/  @!P3 IMAD R3, R152, R16, RZ ;  /* 0x000000109803b224 */ /* 0x001fc800078e02ff */
[----:B------:R0:W-:Y:S04]  /*10fe0*/  @!P4 STG.E.U8 desc[UR56][R20.64+0x29], R167 ;  /* 0x000029a71400c986 */ /* 0x0001e8000c101138 */
[----:B------:R2:W-:Y:S01]  /*10ff0*/  @!P3 STG.E.U8 desc[UR56][R14.64+0x20], R3 ;  /* 0x000020030e00b986 */ /* 0x0005e2000c101138 */
[----:B------:R-:W-:-:S13]  /*11000*/  ISETP.LT.OR P3, PT, R0, 0x22, !P0 ;  /* 0x000000220000780c */ /* 0x000fda0004761670 */
[----:B------:R-:W-:-:S05]  /*11010*/  @!P3 IMAD R153, R153, R16, RZ ;  /* 0x000000109999b224 */ /* 0x000fca00078e02ff */
[----:B------:R3:W-:Y:S01]  /*11020*/  @!P3 STG.E.U8 desc[UR56][R14.64+0x21], R153 ;  /* 0x000021990e00b986 */ /* 0x0007e2000c101138 */
[----:B------:R-:W-:-:S04]  /*11030*/  IADD3 R152, P3, R10, UR39, RZ ;  /* 0x000000270a987c10 */ /* 0x000fc8000ff7e0ff */
[----:B------:R-:W-:Y:S02]  /*11040*/  IADD3.X R162, R11, UR38, RZ, P3, !PT ;  /* 0x000000260ba27c10 */ /* 0x000fe40009ffe4ff */
[----:B-1----:R-:W-:-:S04]  /*11050*/  IADD3 R160, P3, R10, UR39, RZ ;  /* 0x000000270aa07c10 */ /* 0x002fc8000ff7e0ff */
[----:B------:R-:W-:Y:S02]  /*11060*/  IADD3.X R161, R11, UR38, RZ, P3, !PT ;  /* 0x000000260ba17c10 */ /* 0x000fe40009ffe4ff */
[----:B------:R-:W-:-:S13]  /*11070*/  ISETP.LT.OR P3, PT, R0, 0x21, !P1 ;  /* 0x000000210000780c */ /* 0x000fda0004f61670 */
[----:B0-----:R-:W-:Y:S01]  /*11080*/  @!P3 IADD3 R20, P4, R152, UR43, RZ ;  /* 0x0000002b9814bc10 */ /* 0x001fe2000ff9e0ff */
[----:B--2---:R-:W-:-:S03]  /*11090*/  @!P3 IMAD R3, R154, R16, RZ ;  /* 0x000000109a03b224 */ /* 0x004fc600078e02ff */
        /* <DEDUP_REMOVED lines=15> */
[----:B---3--:R-:W-:Y:S02]  /*11190*/  @!P3 IADD3.X R153, R162, UR42, RZ, P4, !PT ;  /* 0x0000002aa299bc10 */ /* 0x008fe4000a7fe4ff */
        /* <DEDUP_REMOVED lines=184> */
[----:B------:R-:W-:Y:S03]  /*11d20*/  @!P4 STG.E.U8 desc[UR56][R18.64+0x40], R113 ;  /* 0x000040711200c986 */ /* 0x000fe6000c101138 */
[----:B------:R-:W-:Y:S01]  /*11d30*/  ISETP.LT.OR P4, PT, R0, 0x4a, !P6 ;  /* 0x0000004a0000780c */ /* 0x000fe20007781670 */
[----:B0-----:R-:W-:-:S12]  /*11d40*/  @!P5 IMAD R3, R107, R16, RZ ;  /* 0x000000106b03d224 */ /* 0x001fd800078e02ff */
[----:B------:R-:W-:-:S04]  /*11d50*/  @!P4 IADD3 R104, P6, R12, UR43, RZ ;  /* 0x0000002b0c68cc10 */ /* 0x000fc8000ffde0ff */
[----:B------:R-:W-:Y:S02]  /*11d60*/  @!P4 IADD3.X R105, R13, UR42, RZ, P6, !PT ;  /* 0x0000002a0d69cc10 */ /* 0x000fe4000b7fe4ff */
[----:B------:R-:W-:Y:S01]  /*11d70*/  ISETP.GE.AND P6, PT, R8, 0x81, PT ;  /* 0x000000810800780c */ /* 0x000fe20003fc6270 */
[----:B------:R0:W-:Y:S03]  /*11d80*/  @!P5 STG.E.U8 desc[UR56][R20.64+0x41], R3 ;  /* 0x000041031400d986 */ /* 0x0001e6000c101138 */
[----:B------:R-:W-:-:S13]  /*11d90*/  ISETP.LT.OR P5, PT, R0, 0x49, !P6 ;  /* 0x000000490000780c */ /* 0x000fda00077a1670 */
[----:B-1----:R-:W-:-:S05]  /*11da0*/  @!P5 IMAD R9, R108, R16, RZ ;  /* 0x000000106c09d224 */ /* 0x002fca00078e02ff */
[----:B------:R1:W-:Y:S01]  /*11db0*/  @!P5 STG.E.U8 desc[UR56][R12.64+0x48], R9 ;  /* 0x000048090c00d986 */ /* 0x0003e2000c101138 */
[----:B------:R-:W-:Y:S02]  /*11dc0*/  ISETP.LT.OR P5, PT, R0, 0x4a, !P6 ;  /* 0x0000004a0000780c */ /* 0x000fe400077a1670 */
[----:B------:R-:W-:-:S11]  /*11dd0*/  ISETP.GE.AND P6, PT, R8, 0x89, PT ;  /* 0x000000890800780c */ /* 0x000fd60003fc6270 */
[----:B------:R-:W-:-:S05]  /*11de0*/  @!P5 IMAD R109, R109, R16, RZ ;  /* 0x000000106d6dd224 */ /* 0x000fca00078e02ff */
[----:B------:R-:W-:Y:S01]  /*11df0*/  @!P5 STG.E.U8 desc[UR56][R12.64+0x49], R109 ;  /* 0x0000496d0c00d986 */ /* 0x000fe2000c101138 */
        /* <DEDUP_REMOVED lines=32> */
[----:B------:R-:W-:Y:S01]  /*12000*/  @!P3 IADD3 R22, P4, R10, UR43, RZ ;  /* 0x0000002b0a16bc10 */ /* 0x000fe2000ff9e0ff */
[----:B0-----:R-:W-:-:S03]  /*12010*/  @!P3 IMAD R3, R102, R16, RZ ;  /* 0x000000106603b224 */ /* 0x001fc600078e02ff */
[----:B------:R-:W-:Y:S02]  /*12020*/  @!P3 IADD3.X R23, R11, UR42, RZ, P4, !PT ;  /* 0x0000002a0b17bc10 */ /* 0x000fe4000a7fe4ff */
[----:B------:R-:W-:-:S03]  /*12030*/  ISETP.LT.OR P4, PT, R0, 0x4a, !P2 ;  /* 0x0000004a0000780c */ /* 0x000fc60005781670 */
[----:B------:R-:W-:Y:S01]  /*12040*/  @!P3 STG.E.U8 desc[UR56][R22.64+0x48], R3 ;  /* 0x000048031600b986 */ /* 0x000fe2000c101138 */
[----:B------:R-:W-:-:S09]  /*12050*/  ISETP.LT.OR P3, PT, R0, 0x41, !P0 ;  /* 0x000000410000780c */ /* 0x000fd20004761670 */
[----:B------:R-:W-:Y:S01]  /*12060*/  @!P4 IADD3 R18, P6, R10, UR43, RZ ;  /* 0x0000002b0a12cc10 */ /* 0x000fe2000ffde0ff */
[----:B------:R-:W-:-:S03]  /*12070*/  @!P4 IMAD R103, R103, R16, RZ ;  /* 0x000000106767c224 */ /* 0x000fc600078e02ff */
[----:B------:R-:W-:Y:S01]  /*12080*/  @!P4 IADD3.X R19, R11, UR42, RZ, P6, !PT ;  /* 0x0000002a0b13cc10 */ /* 0x000fe2000b7fe4ff */
[----:B-1----:R-:W-:-:S04]  /*12090*/  @!P3 IMAD R9, R88, R16, RZ ;  /* 0x000000105809b224 */ /* 0x002fc800078e02ff */
[----:B------:R0:W-:Y:S04]  /*120a0*/  @!P4 STG.E.U8 desc[UR56][R18.64+0x49], R103 ;  /* 0x000049671200c986 */ /* 0x0001e8000c101138 */
[----:B------:R1:W-:Y:S01]  /*120b0*/  @!P3 STG.E.U8 desc[UR56][R14.64+0x40], R9 ;  /* 0x000040090e00b986 */ /* 0x0003e2000c101138 */
[----:B------:R-:W-:-:S13]  /*120c0*/  ISETP.LT.OR P3, PT, R0, 0x42, !P0 ;  /* 0x000000420000780c */ /* 0x000fda0004761670 */
[----:B------:R-:W-:-:S05]  /*120d0*/  @!P3 IMAD R89, R89, R16, RZ ;  /* 0x000000105959b224 */ /* 0x000fca00078e02ff */
[----:B------:R-:W-:Y:S01]  /*120e0*/  @!P3 STG.E.U8 desc[UR56][R14.64+0x41], R89 ;  /* 0x000041590e00b986 */ /* 0x000fe2000c101138 */
[----:B------:R-:W-:-:S04]  /*120f0*/  IADD3 R88, P3, R10, UR39, RZ ;  /* 0x000000270a587c10 */ /* 0x000fc8000ff7e0ff */
[----:B------:R-:W-:Y:S02]  /*12100*/  IADD3.X R96, R11, UR38, RZ, P3, !PT ;  /* 0x000000260b607c10 */ /* 0x000fe40009ffe4ff */
[----:B------:R-:W-:-:S04]  /*12110*/  IADD3 R97, P3, R10, UR39, RZ ;  /* 0x000000270a617c10 */ /* 0x000fc8000ff7e0ff */
[----:B------:R-:W-:Y:S02]  /*12120*/  IADD3.X R98, R11, UR38, RZ, P3, !PT ;  /* 0x000000260b627c10 */ /* 0x000fe40009ffe4ff */
[----:B------:R-:W-:-:S13]  /*12130*/  ISETP.LT.OR P3, PT, R0, 0x41, !P1 ;  /* 0x000000410000780c */ /* 0x000fda0004f61670 */
[----:B0-----:R-:W-:Y:S01]  /*12140*/  @!P3 IADD3 R18, P4, R88, UR43, RZ ;  /* 0x0000002b5812bc10 */ /* 0x001fe2000ff9e0ff */
[----:B------:R-:W-:-:S03]  /*12150*/  @!P3 IMAD R3, R90, R16, RZ ;  /* 0x000000105a03b224 */ /* 0x000fc600078e02ff */
[----:B------:R-:W-:Y:S02]  /*12160*/  @!P3 IADD3.X R19, R96, UR42, RZ, P4, !PT ;  /* 0x0000002a6013bc10 */ /* 0x000fe4000a7fe4ff */
[----:B------:R-:W-:-:S03]  /*12170*/  ISETP.LT.OR P4, PT, R0, 0x42, !P1 ;  /* 0x000000420000780c */ /* 0x000fc60004f81670 */
[----:B------:R0:W-:Y:S01]  /*12180*/  @!P3 STG.E.U8 desc[UR56][R18.64+0x40], R3 ;  /* 0x000040031200b986 */ /* 0x0001e2000c101138 */
[----:B------:R-:W-:-:S09]  /*12190*/  ISETP.LT.OR P3, PT, R0, 0x49, !P0 ;  /* 0x000000490000780c */ /* 0x000fd20004761670 */
[----:B------:R-:W-:Y:S01]  /*121a0*/  @!P4 IADD3 R20, P6, R97, UR43, RZ ;  /* 0x0000002b6114cc10 */ /* 0x000fe2000ffde0ff */
[----:B------:R-:W-:-:S03]  /*121b0*/  @!P4 IMAD R91, R91, R16, RZ ;  /* 0x000000105b5bc224 */ /* 0x000fc600078e02ff */
[----:B------:R-:W-:Y:S01]  /*121c0*/  @!P4 IADD3.X R21, R98, UR42, RZ, P6, !PT ;  /* 0x0000002a6215cc10 */ /* 0x000fe2000b7fe4ff */
[----:B-1----:R-:W-:-:S04]  /*121d0*/  @!P3 IMAD R9, R92, R16, RZ ;  /* 0x000000105c09b224 */ /* 0x002fc800078e02ff */
[----:B------:R-:W-:Y:S04]  /*121e0*/  @!P4 STG.E.U8 desc[UR56][R20.64+0x41], R91 ;  /* 0x0000415b1400c986 */ /* 0x000fe8000c101138 */
        /* <DEDUP_REMOVED lines=50> */
[----:B------:R-:W-:-:S05]  /*12510*/  @!P3 IMAD R73, R73, R16, RZ ;  /* 0x000000104949b224 */ /* 0x000fca00078e02ff */
        /* <DEDUP_REMOVED lines=116> */
[----:B------:R2:W-:Y:S01]  /*12c60*/  @!P3 STG.E.U8 desc[UR56][R4.64+0x69], R53 ;  /* 0x000069350400b986 */ /* 0x0005e2000c101138 */
[----:B------:R-:W-:-:S13]  /*12c70*/  ISETP.LT.OR P3, PT, R0, 0x69, !P5 ;  /* 0x000000690000780c */ /* 0x000fda0006f61670 */
[----:B-1----:R-:W-:-:S05]  /*12c80*/  @!P3 IMAD R9, R54, R16, RZ ;  /* 0x000000103609b224 */ /* 0x002fca00078e02ff */
[----:B------:R-:W-:Y:S01]  /*12c90*/  @!P3 STG.E.U8 desc[UR56][R6.64+0x68], R9 ;  /* 0x000068090600b986 */ /* 0x000fe2000c101138 */
[----:B------:R-:W-:Y:S02]  /*12ca0*/  ISETP.LT.OR P3, PT, R0, 0x6a, !P5 ;  /* 0x0000006a0000780c */ /* 0x000fe40006f61670 */
[----:B------:R-:W-:-:S11]  /*12cb0*/  ISETP.GE.AND P6, PT, R8, 0x89, PT ;  /* 0x000000890800780c */ /* 0x000fd60003fc6270 */
[----:B------:R-:W-:-:S05]  /*12cc0*/  @!P3 IMAD R55, R55, R16, RZ ;  /* 0x000000103737b224 */ /* 0x000fca00078e02ff */
[----:B------:R1:W-:Y:S01]  /*12cd0*/  @!P3 STG.E.U8 desc[UR56][R6.64+0x69], R55 ;  /* 0x000069370600b986 */ /* 0x0003e2000c101138 */
[----:B------:R-:W-:-:S13]  /*12ce0*/  ISETP.LT.OR P3, PT, R0, 0x62, !P6 ;  /* 0x000000620000780c */ /* 0x000fda0007761670 */
[----:B------:R-:W-:-:S04]  /*12cf0*/  @!P3 IADD3 R18, P5, R12, UR43, RZ ;  /* 0x0000002b0c12bc10 */ /* 0x000fc8000ffbe0ff */
[----:B------:R-:W-:Y:S02]  /*12d00*/  @!P3 IADD3.X R19, R13, UR42, RZ, P5, !PT ;  /* 0x0000002a0d13bc10 */ /* 0x000fe4000affe4ff */
[----:B------:R-:W-:-:S04]  /*12d10*/  ISETP.GE.AND P5, PT, R8, 0x81, PT ;  /* 0x000000810800780c */ /* 0x000fc80003fa6270 */
[----:B------:R-:W-:-:S13]  /*12d20*/  ISETP.LT.OR P5, PT, R0, 0x61, !P5 ;  /* 0x000000610000780c */ /* 0x000fda0006fa1670 */
[----:B0-----:R-:W-:Y:S02]  /*12d30*/  @!P5 IMAD R3, R40, R16, RZ ;  /* 0x000000102803d224 */ /* 0x001fe400078e02ff */
[----:B--2---:R-:W-:Y:S02]  /*12d40*/  @!P5 IMAD.MOV.U32 R4, RZ, RZ, R12 ;  /* 0x000000ffff04d224 */ /* 0x004fe400078e000c */
[----:B------:R-:W-:-:S05]  /*12d50*/  @!P5 IMAD.MOV.U32 R5, RZ, RZ, R13 ;  /* 0x000000ffff05d224 */ /* 0x000fca00078e000d */
[----:B------:R0:W-:Y:S01]  /*12d60*/  @!P5 STG.E.U8 desc[UR56][R4.64+0x60], R3 ;  /* 0x000060030400d986 */ /* 0x0001e2000c101138 */
[----:B------:R-:W-:-:S04]  /*12d70*/  ISETP.GE.AND P5, PT, R8, 0x81, PT ;  /* 0x000000810800780c */ /* 0x000fc80003fa6270 */
[----:B------:R-:W-:Y:S01]  /*12d80*/  ISETP.LT.OR P5, PT, R0, 0x62, !P5 ;  /* 0x000000620000780c */ /* 0x000fe20006fa1670 */
[-C--:B-1----:R-:W-:Y:S02]  /*12d90*/  @!P4 IMAD R7, R42, R16.reuse, RZ ;  /* 0x000000102a07c224 */ /* 0x082fe400078e02ff */
[----:B------:R-:W-:-:S10]  /*12da0*/  @!P3 IMAD R43, R43, R16, RZ ;  /* 0x000000102b2bb224 */ /* 0x000fd400078e02ff */
[----:B------:R-:W-:Y:S02]  /*12db0*/  @!P5 IMAD R41, R41, R16, RZ ;  /* 0x000000102929d224 */ /* 0x000fe400078e02ff */
[----:B0-----:R-:W-:Y:S02]  /*12dc0*/  @!P5 IMAD.MOV.U32 R4, RZ, RZ, R12 ;  /* 0x000000ffff04d224 */ /* 0x001fe400078e000c */
[----:B------:R-:W-:-:S05]  /*12dd0*/  @!P5 IMAD.MOV.U32 R5, RZ, RZ, R13 ;  /* 0x000000ffff05d224 */ /* 0x000fca00078e000d */
[----:B------:R0:W-:Y:S01]  /*12de0*/  @!P5 STG.E.U8 desc[UR56][R4.64+0x61], R41 ;  /* 0x000061290400d986 */ /* 0x0001e2000c101138 */
[----:B------:R-:W-:-:S03]  /*12df0*/  ISETP.GE.AND P5, PT, R8, 0x81, PT ;  /* 0x000000810800780c */ /* 0x000fc60003fa6270 */
[----:B------:R-:W-:Y:S04]  /*12e00*/  @!P4 STG.E.U8 desc[UR56][R72.64+0x60], R7 ;  /* 0x000060074800c986 */ /* 0x000fe8000c101138 */
[----:B------:R-:W-:Y:S01]  /*12e10*/  @!P3 STG.E.U8 desc[UR56][R18.64+0x61], R43 ;  /* 0x0000612b1200b986 */ /* 0x000fe2000c101138 */
[C---:B------:R-:W-:Y:S02]  /*12e20*/  ISETP.LT.OR P3, PT, R0.reuse, 0x69, !P5 ;  /* 0x000000690000780c */ /* 0x040fe40006f61670 */
[----:B------:R-:W-:-:S11]  /*12e30*/  ISETP.LT.OR P4, PT, R0, 0x6a, !P5 ;  /* 0x0000006a0000780c */ /* 0x000fd60006f81670 */
[----:B------:R-:W-:Y:S02]  /*12e40*/  @!P3 IMAD R3, R44, R16, RZ ;  /* 0x000000102c03b224 */ /* 0x000fe400078e02ff */
[----:B0-----:R-:W-:Y:S02]  /*12e50*/  @!P3 IMAD.MOV.U32 R4, RZ, RZ, R12 ;  /* 0x000000ffff04b224 */ /* 0x001fe400078e000c */
[----:B------:R-:W-:-:S05]  /*12e60*/  @!P3 IMAD.MOV.U32 R5, RZ, RZ, R13 ;  /* 0x000000ffff05b224 */ /* 0x000fca00078e000d */
[----:B------:R0:W-:Y:S01]  /*12e70*/  @!P3 STG.E.U8 desc[UR56][R4.64+0x68], R3 ;  /* 0x000068030400b986 */ /* 0x0001e2000c101138 */
[C---:B------:R-:W-:Y:S01]  /*12e80*/  ISETP.LT.OR P3, PT, R0.reuse, 0x69, !P6 ;  /* 0x000000690000780c */ /* 0x040fe20007761670 */
[----:B------:R-:W-:Y:S01]  /*12e90*/  @!P4 IMAD R45, R45, R16, RZ ;  /* 0x000000102d2dc224 */ /* 0x000fe200078e02ff */
[----:B------:R-:W-:Y:S01]  /*12ea0*/  ISETP.LT.OR P5, PT, R0, 0x6a, !P6 ;  /* 0x0000006a0000780c */ /* 0x000fe200077a1670 */
[----:B0-----:R-:W-:Y:S02]  /*12eb0*/  @!P4 IMAD.MOV.U32 R4, RZ, RZ, R12 ;  /* 0x000000ffff04c224 */ /* 0x001fe400078e000c */
[----:B------:R-:W-:-:S05]  /*12ec0*/  @!P4 IMAD.MOV.U32 R5, RZ, RZ, R13 ;  /* 0x000000ffff05c224 */ /* 0x000fca00078e000d */
[----:B------:R0:W-:Y:S03]  /*12ed0*/  @!P4 STG.E.U8 desc[UR56][R4.64+0x69], R45 ;  /* 0x0000692d0400c986 */ /* 0x0001e6000c101138 */
[----:B------:R-:W-:Y:S01]  /*12ee0*/  @!P3 IADD3 R6, P4, R12, UR43, RZ ;  /* 0x0000002b0c06bc10 */ /* 0x000fe2000ff9e0ff */
[----:B------:R-:W-:Y:S01]  /*12ef0*/  @!P3 IMAD R9, R46, R16, RZ ;  /* 0x000000102e09b224 */ /* 0x000fe200078e02ff */
[----:B------:R-:W-:Y:S02]  /*12f00*/  ISETP.GE.AND P6, PT, R8, 0x101, PT ;  /* 0x000001010800780c */ /* 0x000fe40003fc6270 */
[----:B------:R-:W-:Y:S02]  /*12f10*/  @!P3 IADD3.X R7, R13, UR42, RZ, P4, !PT ;  /* 0x0000002a0d07bc10 */ /* 0x000fe4000a7fe4ff */
[----:B------:R-:W-:-:S03]  /*12f20*/  @!P5 IADD3 R12, P4, R12, UR43, RZ ;  /* 0x0000002b0c0cdc10 */ /* 0x000fc6000ff9e0ff */
[----:B------:R1:W-:Y:S01]  /*12f30*/  @!P3 STG.E.U8 desc[UR56][R6.64+0x68], R9 ;  /* 0x000068090600b986 */ /* 0x0003e2000c101138 */
[C---:B------:R-:W-:Y:S01]  /*12f40*/  ISETP.LT.OR P3, PT, R0.reuse, 0x61, !P6 ;  /* 0x000000610000780c */ /* 0x040fe20007761670 */
[----:B------:R-:W-:Y:S01]  /*12f50*/  @!P5 IMAD R47, R47, R16, RZ ;  /* 0x000000102f2fd224 */ /* 0x000fe200078e02ff */
[----:B------:R-:W-:Y:S02]  /*12f60*/  @!P5 IADD3.X R13, R13, UR42, RZ, P4, !PT ;  /* 0x0000002a0d0ddc10 */ /* 0x000fe4000a7fe4ff */
[----:B------:R-:W-:-:S03]  /*12f70*/  ISETP.LT.OR P4, PT, R0, 0x62, !P6 ;  /* 0x000000620000780c */ /* 0x000fc60007781670 */
[----:B------:R-:W-:Y:S01]  /*12f80*/  @!P5 STG.E.U8 desc[UR56][R12.64+0x69], R47 ;  /* 0x0000692f0c00d986 */ /* 0x000fe2000c101138 */
[----:B------:R-:W-:-:S05]  /*12f90*/  ISETP.LT.OR P5, PT, R0, 0x61, !P2 ;  /* 0x000000610000780c */ /* 0x000fca00057a1670 */
[----:B------:R-:W-:-:S04]  /*12fa0*/  @!P3 IMAD R3, R32, R16, RZ ;  /* 0x000000102003b224 */ /* 0x000fc800078e02ff */
[----:B------:R-:W-:Y:S01]  /*12fb0*/  @!P4 IMAD R33, R33, R16, RZ ;  /* 0x000000102121c224 */ /* 0x000fe200078e02ff */
[----:B------:R2:W-:Y:S01]  /*12fc0*/  @!P3 STG.E.U8 desc[UR56][R10.64+0x60], R3 ;  /* 0x000060030a00b986 */ /* 0x0005e2000c101138 */
[----:B------:R-:W-:-:S03]  /*12fd0*/  ISETP.LT.OR P3, PT, R0, 0x62, !P2 ;  /* 0x000000620000780c */ /* 0x000fc60005761670 */
[----:B------:R-:W-:Y:S01]  /*12fe0*/  @!P4 STG.E.U8 desc[UR56][R10.64+0x61], R33 ;  /* 0x000061210a00c986 */ /* 0x000fe2000c101138 */
[----:B0-----:R-:W-:Y:S01]  /*12ff0*/  @!P5 IADD3 R4, P4, R10, UR43, RZ ;  /* 0x0000002b0a04dc10 */ /* 0x001fe2000ff9e0ff */
[----:B-1----:R-:W-:-:S03]  /*13000*/  @!P5 IMAD R9, R34, R16, RZ ;  /* 0x000000102209d224 */ /* 0x002fc600078e02ff */
[----:B------:R-:W-:Y:S02]  /*13010*/  @!P5 IADD3.X R5, R11, UR42, RZ, P4, !PT ;  /* 0x0000002a0b05dc10 */ /* 0x000fe4000a7fe4ff */
[----:B------:R-:W-:-:S03]  /*13020*/  ISETP.LT.OR P4, PT, R0, 0x69, !P6 ;  /* 0x000000690000780c */ /* 0x000fc60007781670 */
[----:B------:R0:W-:Y:S01]  /*13030*/  @!P5 STG.E.U8 desc[UR56][R4.64+0x60], R9 ;  /* 0x000060090400d986 */ /* 0x0001e2000c101138 */
[----:B------:R-:W-:Y:S02]  /*13040*/  @!P3 IADD3 R6, P5, R10, UR43, RZ ;  /* 0x0000002b0a06bc10 */ /* 0x000fe4000ffbe0ff */
[C---:B------:R-:W-:Y:S02]  /*13050*/  ISETP.LT.OR P6, PT, R0.reuse, 0x6a, !P6 ;  /* 0x0000006a0000780c */ /* 0x040fe400077c1670 */
[----:B------:R-:W-:Y:S02]  /*13060*/  @!P3 IADD3.X R7, R11, UR42, RZ, P5, !PT ;  /* 0x0000002a0b07bc10 */ /* 0x000fe4000affe4ff */
[C---:B------:R-:W-:Y:S01]  /*13070*/  ISETP.LT.OR P5, PT, R0.reuse, 0x69, !P2 ;  /* 0x000000690000780c */ /* 0x040fe200057a1670 */
[-C--:B------:R-:W-:Y:S01]  /*13080*/  @!P3 IMAD R35, R35, R16.reuse, RZ ;  /* 0x000000102323b224 */ /* 0x080fe200078e02ff */
[----:B------:R-:W-:Y:S01]  /*13090*/  ISETP.LT.OR P2, PT, R0, 0x6a, !P2 ;  /* 0x0000006a0000780c */ /* 0x000fe20005741670 */
[----:B--2---:R-:W-:-:S03]  /*130a0*/  @!P4 IMAD R3, R36, R16, RZ ;  /* 0x000000102403c224 */ /* 0x004fc600078e02ff */
[----:B------:R1:W-:Y:S03]  /*130b0*/  @!P3 STG.E.U8 desc[UR56][R6.64+0x61], R35 ;  /* 0x000061230600b986 */ /* 0x0003e6000c101138 */
[-C--:B------:R-:W-:Y:S01]  /*130c0*/  @!P6 IMAD R37, R37, R16.reuse, RZ ;  /* 0x000000102525e224 */ /* 0x080fe200078e02ff */
[----:B------:R2:W-:Y:S03]  /*130d0*/  @!P4 STG.E.U8 desc[UR56][R10.64+0x68], R3 ;  /* 0x000068030a00c986 */ /* 0x0005e6000c101138 */
[----:B0-----:R-:W-:Y:S01]  /*130e0*/  @!P5 IADD3 R4, P4, R10, UR43, RZ ;  /* 0x0000002b0a04dc10 */ /* 0x001fe2000ff9e0ff */
[----:B------:R-:W-:Y:S01]  /*130f0*/  @!P6 STG.E.U8 desc[UR56][R10.64+0x69], R37 ;  /* 0x000069250a00e986 */ /* 0x000fe2000c101138 */
[----:B------:R-:W-:Y:S01]  /*13100*/  ISETP.LT.OR P6, PT, R0, 0x62, !P0 ;  /* 0x000000620000780c */ /* 0x000fe200047c1670 */
[----:B------:R-:W-:Y:S01]  /*13110*/  @!P5 IMAD R13, R38, R16, RZ ;  /* 0x00000010260dd224 */ /* 0x000fe200078e02ff */
[----:B------:R-:W-:-:S02]  /*13120*/  @!P5 IADD3.X R5, R11, UR42, RZ, P4, !PT ;  /* 0x0000002a0b05dc10 */ /* 0x000fc4000a7fe4ff */
[----:B------:R-:W-:Y:S02]  /*13130*/  ISETP.LT.OR P3, PT, R0, 0x61, !P0 ;  /* 0x000000610000780c */ /* 0x000fe40004761670 */
[----:B------:R-:W-:Y:S01]  /*13140*/  @!P2 IADD3 R8, P4, R10, UR43, RZ ;  /* 0x0000002b0a08ac10 */ /* 0x000fe2000ff9e0ff */
[----:B------:R0:W-:Y:S01]  /*13150*/  @!P5 STG.E.U8 desc[UR56][R4.64+0x68], R13 ;  /* 0x0000680d0400d986 */ /* 0x0001e2000c101138 */
[----:B------:R-:W-:Y:S01]  /*13160*/  ISETP.LT.OR P5, PT, R0, 0x61, !P1 ;  /* 0x000000610000780c */ /* 0x000fe20004fa1670 */
[----:B------:R-:W-:Y:S01]  /*13170*/  @!P2 IMAD R39, R39, R16, RZ ;  /* 0x000000102727a224 */ /* 0x000fe200078e02ff */
[----:B------:R-:W-:-:S03]  /*13180*/  @!P2 IADD3.X R9, R11, UR42, RZ, P4, !PT ;  /* 0x0000002a0b09ac10 */ /* 0x000fc6000a7fe4ff */
[-C--:B------:R-:W-:Y:S02]  /*13190*/  @!P6 IMAD R25, R25, R16.reuse, RZ ;  /* 0x000000101919e224 */ /* 0x080fe400078e02ff */
[----:B------:R-:W-:Y:S01]  /*131a0*/  @!P2 STG.E.U8 desc[UR56][R8.64+0x69], R39 ;  /* 0x000069270800a986 */ /* 0x000fe2000c101138 */
[----:B-1----:R-:W-:Y:S01]  /*131b0*/  IADD3 R7, P2, R10, UR39, RZ ;  /* 0x000000270a077c10 */ /* 0x002fe2000ff5e0ff */
[----:B--2---:R-:W-:Y:S01]  /*131c0*/  @!P3 IMAD R3, R24, R16, RZ ;  /* 0x000000101803b224 */ /* 0x004fe200078e02ff */
[C---:B------:R-:W-:Y:S01]  /*131d0*/  ISETP.LT.OR P4, PT, R0.reuse, 0x62, !P1 ;  /* 0x000000620000780c */ /* 0x040fe20004f81670 */
[----:B------:R-:W-:Y:S01]  /*131e0*/  @!P6 STG.E.U8 desc[UR56][R14.64+0x61], R25 ;  /* 0x000061190e00e986 */ /* 0x000fe2000c101138 */
[----:B------:R-:W-:Y:S02]  /*131f0*/  IADD3.X R12, R11, UR38, RZ, P2, !PT ;  /* 0x000000260b0c7c10 */ /* 0x000fe400097fe4ff */
[----:B0-----:R-:W-:Y:S02]  /*13200*/  @!P5 IADD3 R4, P2, R7, UR43, RZ ;  /* 0x0000002b0704dc10 */ /* 0x001fe4000ff5e0ff */
[C---:B------:R-:W-:Y:S01]  /*13210*/  ISETP.LT.OR P6, PT, R0.reuse, 0x69, !P1 ;  /* 0x000000690000780c */ /* 0x040fe20004fc1670 */
[----:B------:R0:W-:Y:S01]  /*13220*/  @!P3 STG.E.U8 desc[UR56][R14.64+0x60], R3 ;  /* 0x000060030e00b986 */ /* 0x0001e2000c101138 */
[----:B------:R-:W-:-:S02]  /*13230*/  ISETP.LT.OR P1, PT, R0, 0x6a, !P1 ;  /* 0x0000006a0000780c */ /* 0x000fc40004f21670 */
[C---:B------:R-:W-:Y:S02]  /*13240*/  ISETP.LT.OR P3, PT, R0.reuse, 0x69, !P0 ;  /* 0x000000690000780c */ /* 0x040fe40004761670 */
[----:B------:R-:W-:Y:S02]  /*13250*/  ISETP.LT.OR P0, PT, R0, 0x6a, !P0 ;  /* 0x0000006a0000780c */ /* 0x000fe40004701670 */
[----:B------:R-:W-:Y:S02]  /*13260*/  @!P5 IADD3.X R5, R12, UR42, RZ, P2, !PT ;  /* 0x0000002a0c05dc10 */ /* 0x000fe400097fe4ff */
[----:B------:R-:W-:Y:S01]  /*13270*/  IADD3 R10, P2, R10, UR39, RZ ;  /* 0x000000270a0a7c10 */ /* 0x000fe2000ff5e0ff */
[----:B0-----:R-:W-:-:S03]  /*13280*/  @!P5 IMAD R3, R26, R16, RZ ;  /* 0x000000101a03d224 */ /* 0x001fc600078e02ff */
[----:B------:R-:W-:Y:S02]  /*13290*/  IADD3.X R11, R11, UR38, RZ, P2, !PT ;  /* 0x000000260b0b7c10 */ /* 0x000fe400097fe4ff */
[----:B------:R3:W-:Y:S01]  /*132a0*/  @!P5 STG.E.U8 desc[UR56][R4.64+0x60], R3 ;  /* 0x000060030400d986 */ /* 0x0007e2000c101138 */
[C---:B------:R-:W-:Y:S02]  /*132b0*/  @!P4 IADD3 R6, P5, R10.reuse, UR43, RZ ;  /* 0x0000002b0a06cc10 */ /* 0x040fe4000ffbe0ff */
[----:B------:R-:W-:Y:S02]  /*132c0*/  @!P6 IADD3 R8, P2, R7, UR43, RZ ;  /* 0x0000002b0708ec10 */ /* 0x000fe4000ff5e0ff */
[----:B------:R-:W-:Y:S01]  /*132d0*/  @!P4 IADD3.X R7, R11, UR42, RZ, P5, !PT ;  /* 0x0000002a0b07cc10 */ /* 0x000fe2000affe4ff */
[-C--:B------:R-:W-:Y:S01]  /*132e0*/  @!P4 IMAD R27, R27, R16.reuse, RZ ;  /* 0x000000101b1bc224 */ /* 0x080fe200078e02ff */
[----:B------:R-:W-:Y:S01]  /*132f0*/  @!P1 IADD3 R10, P5, R10, UR43, RZ ;  /* 0x0000002b0a0a9c10 */ /* 0x000fe2000ffbe0ff */
[-C--:B------:R-:W-:Y:S01]  /*13300*/  @!P3 IMAD R13, R28, R16.reuse, RZ ;  /* 0x000000101c0db224 */ /* 0x080fe200078e02ff */
[----:B------:R-:W-:Y:S01]  /*13310*/  @!P6 IADD3.X R9, R12, UR42, RZ, P2, !PT ;  /* 0x0000002a0c09ec10 */ /* 0x000fe200097fe4ff */
[-C--:B------:R-:W-:Y:S01]  /*13320*/  @!P0 IMAD R29, R29, R16.reuse, RZ ;  /* 0x000000101d1d8224 */ /* 0x080fe200078e02ff */
[----:B------:R-:W-:Y:S01]  /*13330*/  @!P1 IADD3.X R11, R11, UR42, RZ, P5, !PT ;  /* 0x0000002a0b0b9c10 */ /* 0x000fe2000affe4ff */
[----:B------:R-:W-:-:S02]  /*13340*/  @!P6 IMAD R19, R30, R16, RZ ;  /* 0x000000101e13e224 */ /* 0x000fc400078e02ff */
[----:B------:R-:W-:Y:S01]  /*13350*/  @!P1 IMAD R31, R31, R16, RZ ;  /* 0x000000101f1f9224 */ /* 0x000fe200078e02ff */
[----:B------:R3:W-:Y:S04]  /*13360*/  @!P4 STG.E.U8 desc[UR56][R6.64+0x61], R27 ;  /* 0x0000611b0600c986 */ /* 0x0007e8000c101138 */
[----:B------:R3:W-:Y:S04]  /*13370*/  @!P3 STG.E.U8 desc[UR56][R14.64+0x68], R13 ;  /* 0x0000680d0e00b986 */ /* 0x0007e8000c101138 */
[----:B------:R3:W-:Y:S04]  /*13380*/  @!P0 STG.E.U8 desc[UR56][R14.64+0x69], R29 ;  /* 0x0000691d0e008986 */ /* 0x0007e8000c101138 */
[----:B------:R3:W-:Y:S04]  /*13390*/  @!P6 STG.E.U8 desc[UR56][R8.64+0x68], R19 ;  /* 0x000068130800e986 */ /* 0x0007e8000c101138 */
[----:B------:R3:W-:Y:S02]  /*133a0*/  @!P1 STG.E.U8 desc[UR56][R10.64+0x69], R31 ;  /* 0x0000691f0a009986 */ /* 0x0007e4000c101138 */
.L_x_116:
[----:B------:R-:W-:Y:S05]  /*133b0*/  BSYNC B0 ;  /* 0x0000000000007941 */ /* 0x000fea0003800000 */
.L_x_32:
[----:B---3--:R-:W3:Y:S04]  /*133c0*/  LDL.LU R5, [R1+0x60] ;  /* 0x0000600001057983 */ /* 0x008ee80000300800 */
[----:B------:R-:W3:Y:S01]  /*133d0*/  LDL.LU R4, [R1+0x64] ;  /* 0x0000640001047983 */ /* 0x000ee20000300800 */
[----:B------:R-:W-:Y:S01]  /*133e0*/  ULDC UR4, c[0x0][0xc] ;  /* 0x0000030000047ab9 */ /* 0x000fe20000000800 */
[----:B------:R-:W-:Y:S01]  /*133f0*/  ULDC UR5, c[0x0][0x10] ;  /* 0x0000040000057ab9 */ /* 0x000fe20000000800 */
[----:B--2---:R-:W3:Y:S01]  /*13400*/  LDC R3, c[0x0][0x14] ;  /* 0x00000500ff037b82 */ /* 0x004ee20000000800 */
[----:B------:R-:W-:Y:S01]  /*13410*/  UIMAD.WIDE.U32 UR4, UR4, UR5, URZ ;  /* 0x00000005040472a5 */ /* 0x000fe2000f8e003f */
[----:B------:R-:W-:Y:S01]  /*13420*/  PRMT R0, RZ, 0x7610, R0 ;  /* 0x00007610ff007816 */ /* 0x000fe20000000000 */
[----:B------:R-:W-:Y:S01]  /*13430*/  UMOV UR49, 0xffffffff ;  /* 0xffffffff00317882 */ /* 0x000fe20000000000 */
[----:B------:R-:W-:-:S03]  /*13440*/  UMOV UR48, 0xffffffff ;  /* 0xffffffff00307882 */ /* 0x000fc60000000000 */
[----:B---3--:R-:W-:-:S04]  /*13450*/  IMAD.WIDE.U32 R4, R3, UR4, R4 ;  /* 0x0000000403047c25 */ /* 0x008fc8000f8e0004 */
[----:B------:R-:W-:Y:S01]  /*13460*/  IMAD R3, R3, UR5, RZ ;  /* 0x0000000503037c24 */ /* 0x000fe2000f8e02ff */
[----:B------:R-:W-:Y:S01]  /*13470*/  ULDC.64 UR4, c[0x0][0x650] ;  /* 0x0001940000047ab9 */ /* 0x000fe20000000a00 */
[----:B------:R-:W-:Y:S01]  /*13480*/  IMAD.MOV.U32 R7, RZ, RZ, R4 ;  /* 0x000000ffff077224 */ /* 0x000fe200078e0004 */
[----:B------:R-:W-:Y:S01]  /*13490*/  ISETP.GE.U32.AND P0, PT, R4, UR4, PT ;  /* 0x0000000404007c0c */ /* 0x000fe2000bf06070 */
[----:B------:R-:W-:-:S05]  /*134a0*/  IMAD.IADD R6, R5, 0x1, R3 ;  /* 0x0000000105067824 */ /* 0x000fca00078e0203 */
[----:B------:R2:W-:Y:S01]  /*134b0*/  STL [R1+0x60], R6 ;  /* 0x0000600601007387 */ /* 0x0005e20000100800 */
[----:B------:R-:W-:-:S03]  /*134c0*/  ISETP.GE.U32.AND.EX P0, PT, R6, UR5, PT, P0 ;  /* 0x0000000506007c0c */ /* 0x000fc6000bf06100 */
[----:B------:R2:W-:Y:S10]  /*134d0*/  STL [R1+0x64], R7 ;  /* 0x0000640701007387 */ /* 0x0005f40000100800 */
[----:B--2---:R-:W-:Y:S05]  /*134e0*/  @P0 BRA `(.L_x_117) ;  /* 0x0000000400800947 */ /* 0x004fea0003800000 */
[----:B------:R-:W2:Y:S01]  /*134f0*/  S2UR UR6, SR_CTAID.X ;  /* 0x00000000000679c3 */ /* 0x000ea20000002500 */
[----:B------:R-:W-:Y:S01]  /*13500*/  ULDC.64 UR4, c[0x0][0x628] ;  /* 0x00018a0000047ab9 */ /* 0x000fe20000000a00 */
[----:B------:R-:W-:Y:S01]  /*13510*/  ULDC UR7, c[0x0][0x150] ;  /* 0x0000540000077ab9 */ /* 0x000fe20000000800 */
[----:B------:R-:W-:Y:S01]  /*13520*/  ISETP.NE.U32.AND P0, PT, RZ, UR4, PT ;  /* 0x00000004ff007c0c */ /* 0x000fe2000bf05070 */
[----:B------:R-:W-:Y:S01]  /*13530*/  ULDC UR15, c[0x0][0x630] ;  /* 0x00018c00000f7ab9 */ /* 0x000fe20000000800 */
[C---:B------:R-:W-:Y:S01]  /*13540*/  R2UR UR16, R7.reuse ;  /* 0x00000000071072ca */ /* 0x040fe200000e0000 */
[----:B------:R-:W-:Y:S01]  /*13550*/  ULDC UR19, c[0x0][0x154] ;  /* 0x0000550000137ab9 */ /* 0x000fe20000000800 */
[----:B------:R-:W-:Y:S01]  /*13560*/  ISETP.NE.AND.EX P0, PT, RZ, UR5, PT, P0 ;  /* 0x00000005ff007c0c */ /* 0x000fe2000bf05300 */
[----:B------:R-:W3:Y:S01]  /*13570*/  S2UR UR18, SR_CTAID.Y ;  /* 0x00000000001279c3 */ /* 0x000ee20000002600 */
[----:B------:R-:W-:Y:S02]  /*13580*/  R2UR UR17, R6 ;  /* 0x00000000061172ca */ /* 0x000fe400000e0000 */
[----:B------:R-:W-:-:S02]  /*13590*/  R2UR UR12, R7 ;  /* 0x00000000070c72ca */ /* 0x000fc400000e0000 */
[----:B------:R-:W-:Y:S02]  /*135a0*/  R2UR UR13, R6 ;  /* 0x00000000060d72ca */ /* 0x000fe400000e0000 */
[----:B--2---:R-:W-:-:S05]  /*135b0*/  I2FP.F32.U32 R0, UR6 ;  /* 0x0000000600007c45 */ /* 0x004fca0008201000 */
[----:B------:R-:W-:-:S04]  /*135c0*/  FMUL R0, R0, UR7 ;  /* 0x0000000700007c20 */ /* 0x000fc80008400000 */
[----:B------:R2:W4:Y:S01]  /*135d0*/  F2I.U32.TRUNC.NTZ R3, R0 ;  /* 0x0000000000037305 */ /* 0x000522000020f000 */
[----:B---3--:R-:W-:Y:S05]  /*135e0*/  @!P0 BRA `(.L_x_118) ;  /* 0x0000000000308947 */ /* 0x008fea0003800000 */
        /* <DEDUP_REMOVED lines=12> */
.L_x_118:
[----:B------:R-:W-:Y:S01]  /*136b0*/  USHF.R.U64 UR48, UR12, UR15, UR13 ;  /* 0x0000000f0c307299 */ /* 0x000fe2000800120d */
[----:B--2---:R-:W-:Y:S01]  /*136c0*/  I2FP.F32.U32 R0, UR18 ;  /* 0x0000001200007c45 */ /* 0x004fe20008201000 */
[----:B------:R-:W-:Y:S02]  /*136d0*/  USHF.R.U32.HI UR4, URZ, UR15, UR13 ;  /* 0x0000000f3f047299 */ /* 0x000fe4000801160d */
[----:B------:R-:W-:Y:S02]  /*136e0*/  UIADD3 UR10, UP0, URZ, -UR48, URZ ;  /* 0x800000303f0a7290 */ /* 0x000fe4000ff1e03f */
[----:B------:R-:W-:Y:S01]  /*136f0*/  FMUL R0, R0, UR19 ;  /* 0x0000001300007c20 */ /* 0x000fe20008400000 */
[----:B------:R-:W-:Y:S01]  /*13700*/  ULDC.64 UR12, c[0x0][0x620] ;  /* 0x00018800000c7ab9 */ /* 0x000fe20000000a00 */
[----:B------:R-:W-:Y:S01]  /*13710*/  UIADD3.X UR4, URZ, ~UR4, URZ, UP0, !UPT ;  /* 0x800000043f047290 */ /* 0x000fe200087fe43f */
[----:B------:R-:W-:Y:S01]  /*13720*/  UMOV UR8, UR16 ;  /* 0x0000001000087c82 */ /* 0x000fe20008000000 */
[----:B------:R-:W-:-:S02]  /*13730*/  UMOV UR9, UR17 ;  /* 0x0000001100097c82 */ /* 0x000fc40008000000 */
[----:B------:R-:W2:Y:S01]  /*13740*/  F2I.U32.TRUNC.NTZ R0, R0 ;  /* 0x0000000000007305 */ /* 0x000ea2000020f000 */
[----:B------:R-:W-:Y:S02]  /*13750*/  UIMAD UR4, UR4, UR12, URZ ;  /* 0x0000000c040472a4 */ /* 0x000fe4000f8e023f */
[----:B------:R-:W-:Y:S01]  /*13760*/  UIMAD.WIDE.U32 UR8, UR10, UR12, UR8 ;  /* 0x0000000c0a0872a5 */ /* 0x000fe2000f8e0008 */
[----:B----4-:R-:W-:Y:S01]  /*13770*/  R2UR UR12, R3 ;  /* 0x00000000030c72ca */ /* 0x010fe200000e0000 */
[----:B------:R-:W-:Y:S01]  /*13780*/  UIMAD UR10, UR10, UR13, UR4 ;  /* 0x0000000d0a0a72a4 */ /* 0x000fe2000f8e0204 */
[----:B------:R-:W-:Y:S01]  /*13790*/  ULDC UR11, c[0x0][0x618] ;  /* 0x00018600000b7ab9 */ /* 0x000fe20000000800 */
[----:B------:R-:W-:Y:S02]  /*137a0*/  ULDC UR21, c[0x0][0x658] ;  /* 0x0001960000157ab9 */ /* 0x000fe40000000800 */
[----:B------:R-:W-:Y:S01]  /*137b0*/  UIADD3 UR10, UR9, UR10, URZ ;  /* 0x0000000a090a7290 */ /* 0x000fe2000fffe03f */
[----:B------:R-:W-:Y:S01]  /*137c0*/  UMOV UR16, 0xffffffff ;  /* 0xffffffff00107882 */ /* 0x000fe20000000000 */
[----:B------:R-:W-:Y:S01]  /*137d0*/  ULDC.64 UR4, c[0x0][0x640] ;  /* 0x0001900000047ab9 */ /* 0x000fe20000000a00 */
[----:B------:R-:W-:Y:S01]  /*137e0*/  USHF.L.U32 UR17, UR16, UR21, URZ ;  /* 0x0000001510117299 */ /* 0x000fe2000800063f */
[----:B------:R-:W-:Y:S01]  /*137f0*/  ISETP.NE.U32.AND P0, PT, RZ, UR4, PT ;  /* 0x00000004ff007c0c */ /* 0x000fe2000bf05070 */
[----:B------:R-:W-:Y:S01]  /*13800*/  USHF.R.U64 UR8, UR8, UR11, UR10 ;  /* 0x0000000b08087299 */ /* 0x000fe2000800120a */
[----:B--2---:R-:W-:Y:S01]  /*13810*/  R2UR UR14, R0 ;  /* 0x00000000000e72ca */ /* 0x004fe200000e0000 */
[----:B------:R-:W-:Y:S01]  /*13820*/  USHF.R.U32.HI UR10, URZ, UR11, UR10 ;  /* 0x0000000b3f0a7299 */ /* 0x000fe2000801160a */
[----:B------:R-:W-:Y:S01]  /*13830*/  ISETP.NE.AND.EX P0, PT, RZ, UR5, PT, P0 ;  /* 0x00000005ff007c0c */ /* 0x000fe2000bf05300 */
[----:B------:R-:W-:Y:S01]  /*13840*/  ULDC UR15, c[0x0][0x608] ;  /* 0x00018200000f7ab9 */ /* 0x000fe20000000800 */
[----:B------:R-:W-:-:S02]  /*13850*/  ULOP3.LUT UR22, URZ, UR17, URZ, 0x33, !UPT ;  /* 0x000000113f167292 */ /* 0x000fc4000f8e333f */
[----:B------:R-:W-:Y:S02]  /*13860*/  USHF.R.U64 UR17, UR8, UR15, UR10 ;  /* 0x0000000f08117299 */ /* 0x000fe4000800120a */
[----:B------:R-:W-:Y:S01]  /*13870*/  USHF.R.U32.HI UR10, URZ, UR15, UR10 ;  /* 0x0000000f3f0a7299 */ /* 0x000fe2000801160a */
[----:B------:R-:W-:Y:S01]  /*13880*/  UMOV UR19, 0x1 ;  /* 0x0000000100137882 */ /* 0x000fe20000000000 */
[----:B------:R-:W-:Y:S02]  /*13890*/  UIADD3 UR12, -UR12, URZ, URZ ;  /* 0x0000003f0c0c7290 */ /* 0x000fe4000fffe13f */
[----:B------:R-:W-:Y:S02]  /*138a0*/  USHF.L.U32 UR16, UR19, UR21, URZ ;  /* 0x0000001513107299 */ /* 0x000fe4000800063f */
[----:B------:R-:W-:Y:S01]  /*138b0*/  USHF.R.U64 UR19, UR17, UR21, UR10 ;  /* 0x0000001511137299 */ /* 0x000fe2000800120a */
[----:B------:R-:W-:Y:S01]  /*138c0*/  ULDC UR13, c[0x0][0x144] ;  /* 0x00005100000d7ab9 */ /* 0x000fe20000000800 */
[----:B------:R-:W-:Y:S01]  /*138d0*/  ULDC UR7, c[0x0][0x600] ;  /* 0x0001800000077ab9 */ /* 0x000fe20000000800 */
[----:B------:R-:W-:-:S02]  /*138e0*/  UIADD3 UR20, -UR14, URZ, URZ ;  /* 0x0000003f0e147290 */ /* 0x000fc4000fffe13f */
[----:B------:R-:W-:Y:S02]  /*138f0*/  USHF.R.U32.HI UR15, URZ, UR21, UR10 ;  /* 0x000000153f0f7299 */ /* 0x000fe4000801160a */
[----:B------:R-:W-:Y:S02]  /*13900*/  UIADD3 UR9, UR7, -0x1, URZ ;  /* 0xffffffff07097890 */ /* 0x000fe4000fffe03f */
[----:B------:R-:W-:Y:S01]  /*13910*/  UIMAD UR50, UR13, UR12, UR6 ;  /* 0x0000000c0d3272a4 */ /* 0x000fe2000f8e0206 */
[----:B------:R-:W-:Y:S01]  /*13920*/  ULDC UR24, c[0x0][0x148] ;  /* 0x0000520000187ab9 */ /* 0x000fe20000000800 */
[----:B------:R-:W-:Y:S01]  /*13930*/  ULDC UR21, c[0x0][0x648] ;  /* 0x0001920000157ab9 */ /* 0x000fe20000000800 */
[----:B------:R-:W-:Y:S01]  /*13940*/  ULDC UR23, c[0x0][0x638] ;  /* 0x00018e0000177ab9 */ /* 0x000fe20000000800 */
        /* <DEDUP_REMOVED lines=12> */
.L_x_119:
[----:B------:R-:W-:Y:S01]  /*13a10*/  UISETP.NE.AND UP0, UPT, UR37, URZ, UPT ;  /* 0x0000003f2500728c */ /* 0x000fe2000bf05270 */
[----:B------:R-:W-:Y:S01]  /*13a20*/  IMAD.MOV.U32 R0, RZ, RZ, 0x1 ;  /* 0x00000001ff007424 */ /* 0x000fe200078e00ff */
[----:B------:R-:W-:Y:S02]  /*13a30*/  USHF.R.U64 UR4, UR14, UR21, UR15 ;  /* 0x000000150e047299 */ /* 0x000fe4000800120f */
[----:B------:R-:W-:Y:S02]  /*13a40*/  ULOP3.LUT UR17, UR17, UR22, URZ, 0xc0, !UPT ;  /* 0x0000001611117292 */ /* 0x000fe4000f8ec03f */
[----:B------:R-:W-:Y:S02]  /*13a50*/  UIADD3 UR5, -UR4, URZ, URZ ;  /* 0x0000003f04057290 */ /* 0x000fe4000fffe13f */
[----:B------:R-:W-:Y:S02]  /*13a60*/  UIMAD UR16, UR16, UR4, UR17 ;  /* 0x00000004101072a4 */ /* 0x000fe4000f8e0211 */
[----:B------:R-:W-:-:S02]  /*13a70*/  ULOP3.LUT UR9, UR8, UR9, URZ, 0xc0, !UPT ;  /* 0x0000000908097292 */ /* 0x000fc4000f8ec03f */
[----:B------:R-:W-:Y:S02]  /*13a80*/  @UP0 UIMAD UR50, UR24, UR20, UR18 ;  /* 0x00000014183202a4 */ /* 0x000fe4000f8e0212 */
[----:B------:R-:W-:-:S03]  /*13a90*/  UIMAD UR4, UR5, UR23, UR19 ;  /* 0x00000017050472a4 */ /* 0x000fc6000f8e0213 */
[----:B------:R-:W-:Y:S01]  /*13aa0*/  ULDC UR5, c[0x0][0x610] ;  /* 0x0001840000057ab9 */ /* 0x000fe20000000800 */
[----:B------:R-:W-:Y:S02]  /*13ab0*/  UIMAD UR4, UR4, UR7, UR9 ;  /* 0x00000007040472a4 */ /* 0x000fe4000f8e0209 */
[----:B------:R-:W-:-:S04]  /*13ac0*/  UIMAD UR50, UR16, UR5, UR50 ;  /* 0x00000005103272a4 */ /* 0x000fc8000f8e0232 */
[----:B------:R-:W-:Y:S02]  /*13ad0*/  USEL UR49, UR4, UR50, !UP0 ;  /* 0x0000003204317287 */ /* 0x000fe4000c000000 */
[----:B------:R-:W-:-:S12]  /*13ae0*/  USEL UR50, UR50, UR4, !UP0 ;  /* 0x0000000432327287 */ /* 0x000fd8000c000000 */
.L_x_117:
[----:B------:R-:W-:-:S13]  /*13af0*/  LOP3.LUT P0, RZ, R0, 0xff, RZ, 0xc0, !PT ;  /* 0x000000ff00ff7812 */ /* 0x000fda000780c0ff */
[----:B------:R-:W-:Y:S05]  /*13b00*/  @P0 BRA `(.L_x_120) ;  /* 0xfffffed800380947 */ /* 0x000fea000383ffff */
[----:B------:R-:W-:Y:S05]  /*13b10*/  EXIT ;  /* 0x000000000000794d */ /* 0x000fea0003800000 */
.L_x_7:
[----:B------:R-:W2:Y:S01]  /*13b20*/  LDL R5, [R1+0x64] ;  /* 0x0000640001057983 */ /* 0x000ea20000100800 */
[----:B------:R-:W-:-:S03]  /*13b30*/  ULDC.64 UR4, c[0x0][0x650] ;  /* 0x0001940000047ab9 */ /* 0x000fc60000000a00 */
[----:B------:R-:W3:Y:S01]  /*13b40*/  LDL R4, [R1+0x60] ;  /* 0x0000600001047983 */ /* 0x000ee20000100800 */
[----:B0-----:R-:W-:Y:S01]  /*13b50*/  PRMT R0, RZ, 0x7610, R0 ;  /* 0x00007610ff007816 */ /* 0x001fe20000000000 */
[----:B------:R-:W-:Y:S02]  /*13b60*/  IMAD.MOV.U32 R2, RZ, RZ, -0x1 ;  /* 0xffffffffff027424 */ /* 0x000fe400078e00ff */
[----:B------:R-:W-:Y:S02]  /*13b70*/  IMAD.MOV.U32 R3, RZ, RZ, -0x1 ;  /* 0xffffffffff037424 */ /* 0x000fe400078e00ff */
[----:B------:R-:W-:Y:S01]  /*13b80*/  IMAD.MOV.U32 R11, RZ, RZ, -0x1 ;  /* 0xffffffffff0b7424 */ /* 0x000fe200078e00ff */
[----:B--2---:R-:W-:-:S04]  /*13b90*/  ISETP.GE.U32.AND P0, PT, R5, UR4, PT ;  /* 0x0000000405007c0c */ /* 0x004fc8000bf06070 */
[----:B---3--:R-:W-:-:S13]  /*13ba0*/  ISETP.GE.U32.AND.EX P0, PT, R4, UR5, PT, P0 ;  /* 0x0000000504007c0c */ /* 0x008fda000bf06100 */
        /* <DEDUP_REMOVED lines=21> */
.L_x_122:
[----:B------:R-:W-:Y:S01]  /*13d00*/  USHF.R.U64 UR4, UR14, UR19, UR15 ;  /* 0x000000130e047299 */ /* 0x000fe2000800120f */
[----:B------:R-:W-:Y:S01]  /*13d10*/  R2UR UR7, R4 ;  /* 0x00000000040772ca */ /* 0x000fe200000e0000 */
[----:B------:R-:W-:Y:S02]  /*13d20*/  USHF.R.U32.HI UR5, URZ, UR19, UR15 ;  /* 0x000000133f057299 */ /* 0x000fe4000801160f */
[----:B------:R-:W-:Y:S01]  /*13d30*/  UIADD3 UR13, UP0, URZ, -UR4, URZ ;  /* 0x800000043f0d7290 */ /* 0x000fe2000ff1e03f */
[----:B------:R-:W-:Y:S01]  /*13d40*/  ULDC.64 UR14, c[0x0][0x620] ;  /* 0x00018800000e7ab9 */ /* 0x000fe20000000a00 */
[----:B------:R-:W-:Y:S02]  /*13d50*/  UMOV UR6, UR20 ;  /* 0x0000001400067c82 */ /* 0x000fe40008000000 */
[----:B------:R-:W-:Y:S02]  /*13d60*/  UIADD3.X UR5, URZ, ~UR5, URZ, UP0, !UPT ;  /* 0x800000053f057290 */ /* 0x000fe400087fe43f */
[----:B------:R-:W-:-:S02]  /*13d70*/  UISETP.NE.AND UP1, UPT, UR37, URZ, UPT ;  /* 0x0000003f2500728c */ /* 0x000fc4000bf25270 */
[----:B------:R-:W-:Y:S02]  /*13d80*/  UIMAD UR5, UR5, UR14, URZ ;  /* 0x0000000e050572a4 */ /* 0x000fe4000f8e023f */
[----:B------:R-:W-:Y:S02]  /*13d90*/  UIMAD.WIDE.U32 UR6, UR13, UR14, UR6 ;  /* 0x0000000e0d0672a5 */ /* 0x000fe4000f8e0006 */
[----:B------:R-:W-:Y:S01]  /*13da0*/  UIMAD UR5, UR13, UR15, UR5 ;  /* 0x0000000f0d0572a4 */ /* 0x000fe2000f8e0205 */
[----:B------:R-:W-:Y:S02]  /*13db0*/  ULDC UR14, c[0x0][0x608] ;  /* 0x00018200000e7ab9 */ /* 0x000fe40000000800 */
[----:B------:R-:W-:Y:S01]  /*13dc0*/  ULDC UR13, c[0x0][0x618] ;  /* 0x00018600000d7ab9 */ /* 0x000fe20000000800 */
[----:B------:R-:W-:Y:S01]  /*13dd0*/  UIADD3 UR5, UR7, UR5, URZ ;  /* 0x0000000507057290 */ /* 0x000fe2000fffe03f */
[----:B------:R-:W-:Y:S01]  /*13de0*/  ULDC UR22, c[0x0][0x658] ;  /* 0x0001960000167ab9 */ /* 0x000fe20000000800 */
[----:B------:R-:W-:-:S02]  /*13df0*/  @UP1 UIMAD UR8, UR11, UR12, UR10 ;  /* 0x0000000c0b0812a4 */ /* 0x000fc4000f8e020a */
[----:B------:R-:W-:Y:S02]  /*13e00*/  USHF.R.U64 UR17, UR6, UR13, UR5 ;  /* 0x0000000d06117299 */ /* 0x000fe40008001205 */
[----:B------:R-:W-:Y:S01]  /*13e10*/  USHF.R.U32.HI UR5, URZ, UR13, UR5 ;  /* 0x0000000d3f057299 */ /* 0x000fe20008011605 */
[----:B------:R-:W-:Y:S01]  /*13e20*/  ULDC.64 UR6, c[0x0][0x640] ;  /* 0x0001900000067ab9 */ /* 0x000fe20000000a00 */
[----:B------:R-:W-:Y:S01]  /*13e30*/  UMOV UR10, 0xffffffff ;  /* 0xffffffff000a7882 */ /* 0x000fe20000000000 */
[----:B------:R-:W-:Y:S01]  /*13e40*/  ISETP.NE.U32.AND P0, PT, RZ, UR6, PT ;  /* 0x00000006ff007c0c */ /* 0x000fe2000bf05070 */
[----:B------:R-:W-:Y:S02]  /*13e50*/  USHF.R.U64 UR18, UR17, UR14, UR5 ;  /* 0x0000000e11127299 */ /* 0x000fe40008001205 */
[----:B------:R-:W-:Y:S01]  /*13e60*/  USHF.R.U32.HI UR5, URZ, UR14, UR5 ;  /* 0x0000000e3f057299 */ /* 0x000fe20008011605 */
[----:B------:R-:W-:Y:S01]  /*13e70*/  ISETP.NE.AND.EX P0, PT, RZ, UR7, PT, P0 ;  /* 0x00000007ff007c0c */ /* 0x000fe2000bf05300 */
[----:B------:R-:W-:-:S02]  /*13e80*/  USHF.L.U32 UR11, UR10, UR22, URZ ;  /* 0x000000160a0b7299 */ /* 0x000fc4000800063f */
[----:B------:R-:W-:Y:S01]  /*13e90*/  USHF.R.U64 UR19, UR18, UR22, UR5 ;  /* 0x0000001612137299 */ /* 0x000fe20008001205 */
[----:B------:R-:W-:Y:S01]  /*13ea0*/  ULDC UR20, c[0x0][0x600] ;  /* 0x0001800000147ab9 */ /* 0x000fe20000000800 */
[----:B------:R-:W-:Y:S02]  /*13eb0*/  USHF.R.U32.HI UR10, URZ, UR22, UR5 ;  /* 0x000000163f0a7299 */ /* 0x000fe40008011605 */
[----:B------:R-:W-:Y:S02]  /*13ec0*/  UIADD3 UR21, UR20, -0x1, URZ ;  /* 0xffffffff14157890 */ /* 0x000fe4000fffe03f */
[----:B------:R-:W-:Y:S01]  /*13ed0*/  ULOP3.LUT UR26, URZ, UR11, URZ, 0x33, !UPT ;  /* 0x0000000b3f1a7292 */ /* 0x000fe2000f8e333f */
        /* <DEDUP_REMOVED lines=17> */
.L_x_123:
[----:B------:R-:W-:Y:S01]  /*13ff0*/  USHF.R.U64 UR6, UR5, UR23, UR10 ;  /* 0x0000001705067299 */ /* 0x000fe2000800120a */
[----:B------:R-:W-:Y:S01]  /*14000*/  IMAD.MOV.U32 R0, RZ, RZ, 0x1 ;  /* 0x00000001ff007424 */ /* 0x000fe200078e00ff */
[----:B------:R-:W-:Y:S01]  /*14010*/  USHF.L.U32 UR25, UR25, UR22, URZ ;  /* 0x0000001619197299 */ /* 0x000fe2000800063f */
[----:B------:R-:W-:Y:S01]  /*14020*/  IMAD.U32 R11, RZ, RZ, UR4 ;  /* 0x00000004ff0b7e24 */ /* 0x000fe2000f8e00ff */
[----:B------:R-:W-:Y:S02]  /*14030*/  ULOP3.LUT UR5, UR18, UR26, URZ, 0xc0, !UPT ;  /* 0x0000001a12057292 */ /* 0x000fe4000f8ec03f */
[----:B------:R-:W-:Y:S02]  /*14040*/  UIADD3 UR7, -UR6, URZ, URZ ;  /* 0x0000003f06077290 */ /* 0x000fe4000fffe13f */
[----:B------:R-:W-:Y:S02]  /*14050*/  UIMAD UR6, UR25, UR6, UR5 ;  /* 0x00000006190672a4 */ /* 0x000fe4000f8e0205 */
[----:B------:R-:W-:-:S02]  /*14060*/  ULOP3.LUT UR17, UR17, UR21, URZ, 0xc0, !UPT ;  /* 0x0000001511117292 */ /* 0x000fc4000f8ec03f */
[----:B------:R-:W-:Y:S02]  /*14070*/  UIMAD UR5, UR7, UR24, UR19 ;  /* 0x00000018070572a4 */ /* 0x000fe4000f8e0213 */
[----:B------:R-:W-:Y:S01]  /*14080*/  UISETP.NE.AND UP0, UPT, UR37, URZ, UPT ;  /* 0x0000003f2500728c */ /* 0x000fe2000bf05270 */
[----:B------:R-:W-:Y:S01]  /*14090*/  ULDC UR7, c[0x0][0x610] ;  /* 0x0001840000077ab9 */ /* 0x000fe20000000800 */
[----:B------:R-:W-:Y:S02]  /*140a0*/  UIMAD UR5, UR5, UR20, UR17 ;  /* 0x00000014050572a4 */ /* 0x000fe4000f8e0211 */
[----:B------:R-:W-:-:S04]  /*140b0*/  UIMAD UR8, UR6, UR7, UR8 ;  /* 0x00000007060872a4 */ /* 0x000fc8000f8e0208 */
[----:B------:R-:W-:Y:S02]  /*140c0*/  USEL UR6, UR5, UR8, !UP0 ;  /* 0x0000000805067287 */ /* 0x000fe4000c000000 */
[----:B------:R-:W-:-:S04]  /*140d0*/  USEL UR8, UR8, UR5, !UP0 ;  /* 0x0000000508087287 */ /* 0x000fc8000c000000 */
[----:B------:R-:W-:Y:S02]  /*140e0*/  IMAD.U32 R3, RZ, RZ, UR6 ;  /* 0x00000006ff037e24 */ /* 0x000fe4000f8e00ff */
[----:B------:R-:W-:-:S07]  /*140f0*/  IMAD.U32 R2, RZ, RZ, UR8 ;  /* 0x00000008ff027e24 */ /* 0x000fce000f8e00ff */
.L_x_121:
[----:B------:R-:W-:-:S08]  /*14100*/  NOP ;  /* 0x0000000000007918 */ /* 0x000fd00000000000 */
[----:B-1----:R-:W0:-:S00]  /*14110*/  USETMAXREG.DEALLOC.CTAPOOL 0x18 ;  /* 0x00000018000079c8 */ /* 0x002e0000080e0500 */
[----:B------:R-:W-:-:S13]  /*14120*/  ISETP.NE.AND P0, PT, RZ, UR9, PT ;  /* 0x00000009ff007c0c */ /* 0x000fda000bf05270 */
[----:B------:R-:W-:Y:S05]  /*14130*/  @P0 EXIT ;  /* 0x000000000000094d */ /* 0x000fea0003800000 */
[----:B0-----:R-:W-:Y:S01]  /*14140*/  LOP3.LUT P0, RZ, R0, 0xff, RZ, 0xc0, !PT ;  /* 0x000000ff00ff7812 */ /* 0x001fe2000780c0ff */
[----:B------:R-:W-:Y:S02]  /*14150*/  IMAD.MOV.U32 R6, RZ, RZ, 0x1 ;  /* 0x00000001ff067424 */ /* 0x000fe400078e00ff */
[----:B------:R-:W-:-:S10]  /*14160*/  IMAD.MOV.U32 R0, RZ, RZ, RZ ;  /* 0x000000ffff007224 */ /* 0x000fd400078e00ff */
[----:B------:R-:W-:Y:S05]  /*14170*/  @!P0 BRA `(.L_x_124) ;  /* 0x0000000c00708947 */ /* 0x000fea0003800000 */
[----:B------:R-:W0:Y:S01]  /*14180*/  LDC R0, c[0x0][0x28c] ;  /* 0x0000a300ff007b82 */ /* 0x000e220000000800 */
[----:B------:R-:W1:Y:S01]  /*14190*/  S2R R8, SR_CgaCtaId ;  /* 0x0000000000087919 */ /* 0x000e620000008800 */
[----:B------:R-:W-:Y:S01]  /*141a0*/  ULDC UR8, c[0x0][0xc] ;  /* 0x0000030000087ab9 */ /* 0x000fe20000000800 */
[----:B------:R-:W-:Y:S01]  /*141b0*/  ULDC UR5, c[0x0][0x658] ;  /* 0x0001960000057ab9 */ /* 0x000fe20000000800 */
[----:B------:R-:W-:Y:S01]  /*141c0*/  UMOV UR6, 0xffffffff ;  /* 0xffffffff00067882 */ /* 0x000fe20000000000 */
[----:B------:R-:W-:Y:S01]  /*141d0*/  ULDC UR9, c[0x0][0x10] ;  /* 0x0000040000097ab9 */ /* 0x000fe20000000800 */
[----:B------:R-:W-:Y:S01]  /*141e0*/  UMOV UR7, 0x1 ;  /* 0x0000000100077882 */ /* 0x000fe20000000000 */
[----:B------:R-:W-:Y:S01]  /*141f0*/  USHF.L.U32 UR6, UR6, UR5, URZ ;  /* 0x0000000506067299 */ /* 0x000fe2000800063f */
[----:B------:R-:W-:Y:S01]  /*14200*/  IMAD.MOV.U32 R9, RZ, RZ, 0x1c00 ;  /* 0x00001c00ff097424 */ /* 0x000fe200078e00ff */
[----:B------:R-:W-:Y:S01]  /*14210*/  UIMAD.WIDE.U32 UR8, UR8, UR9, URZ ;  /* 0x00000009080872a5 */ /* 0x000fe2000f8e003f */
[----:B------:R-:W-:Y:S01]  /*14220*/  BSSY B0, `(.L_x_124) ;  /* 0x00000d1000007945 */ /* 0x000fe20003800000 */
[----:B------:R-:W-:Y:S01]  /*14230*/  USHF.L.U32 UR5, UR7, UR5, URZ ;  /* 0x0000000507057299 */ /* 0x000fe2000800063f */
[----:B------:R-:W-:Y:S01]  /*14240*/  IMAD.MOV.U32 R10, RZ, RZ, 0x1 ;  /* 0x00000001ff0a7424 */ /* 0x000fe200078e00ff */
[----:B------:R-:W-:Y:S01]  /*14250*/  ULDC UR4, c[0x0][0x600] ;  /* 0x0001800000047ab9 */ /* 0x000fe20000000800 */
[----:B------:R-:W-:Y:S01]  /*14260*/  ULDC UR7, c[0x0][0x14] ;  /* 0x0000050000077ab9 */ /* 0x000fe20000000800 */
[----:B------:R-:W-:Y:S01]  /*14270*/  IMAD.MOV.U32 R6, RZ, RZ, 0x1 ;  /* 0x00000001ff067424 */ /* 0x000fe200078e00ff */
[----:B------:R-:W-:-:S02]  /*14280*/  UIMAD.WIDE.U32 UR22, UR8, UR7, URZ ;  /* 0x00000007081672a5 */ /* 0x000fc4000f8e003f */
[----:B------:R-:W-:Y:S02]  /*14290*/  UIMAD UR13, UR9, UR7, URZ ;  /* 0x00000007090d72a4 */ /* 0x000fe4000f8e023f */
[----:B------:R-:W-:Y:S02]  /*142a0*/  ULOP3.LUT UR21, UR36, 0x2, URZ, 0xfc, !UPT ;  /* 0x0000000224157892 */ /* 0x000fe4000f8efc3f */
[----:B------:R-:W-:Y:S01]  /*142b0*/  UIADD3 UR4, UR4, -0x1, URZ ;  /* 0xffffffff04047890 */ /* 0x000fe2000fffe03f */
[----:B0-----:R-:W-:Y:S01]  /*142c0*/  VIADD R0, R0, 0x7f ;  /* 0x0000007f00007836 */ /* 0x001fe20000000000 */
[----:B------:R-:W-:Y:S02]  /*142d0*/  ULOP3.LUT UR6, URZ, UR6, URZ, 0x33, !UPT ;  /* 0x000000063f067292 */ /* 0x000fe4000f8e333f */
[----:B------:R-:W-:Y:S02]  /*142e0*/  UIADD3 UR13, UR23, UR13, URZ ;  /* 0x0000000d170d7290 */ /* 0x000fe4000fffe03f */
[----:B------:R-:W-:Y:S01]  /*142f0*/  SHF.R.S32.HI R5, RZ, 0x1f, R0 ;  /* 0x0000001fff057819 */ /* 0x000fe20000011400 */
[----:B------:R-:W-:-:S03]  /*14300*/  ULDC.64 UR24, c[0x0][0x198] ;  /* 0x0000660000187ab9 */ /* 0x000fc60000000a00 */
[----:B------:R-:W-:Y:S01]  /*14310*/  LEA.HI R5, R5, R0, RZ, 0x7 ;  /* 0x0000000005057211 */ /* 0x000fe200078f38ff */
[----:B------:R-:W-:Y:S01]  /*14320*/  IMAD.MOV.U32 R0, RZ, RZ, RZ ;  /* 0x000000ffff007224 */ /* 0x000fe200078e00ff */
[----:B-1----:R-:W-:Y:S02]  /*14330*/  LOP3.LUT R8, R8, 0x1, RZ, 0xc0, !PT ;  /* 0x0000000108087812 */ /* 0x002fe400078ec0ff */
[----:B------:R-:W-:-:S03]  /*14340*/  SHF.R.S32.HI R7, RZ, 0x7, R5 ;  /* 0x00000007ff077819 */ /* 0x000fc60000011405 */
[----:B------:R-:W-:Y:S02]  /*14350*/  IMAD R16, R8, R9, 0x20100 ;  /* 0x0002010008107424 */ /* 0x000fe400078e0209 */
[----:B------:R-:W-:-:S07]  /*14360*/  VIADD R17, R7, 0x1 ;  /* 0x0000000107117836 */ /* 0x000fce0000000000 */
.L_x_135:
[----:B------:R-:W-:-:S03]  /*14370*/  UMOV UR7, 0xffffffff ;  /* 0xffffffff00077882 */ /* 0x000fc60000000000 */
[----:B------:R-:W-:Y:S05]  /*14380*/  BRA.DIV UR7, `(.L_x_125) ;  /* 0x0000000e07907947 */ /* 0x000fea000b800000 */
[----:B------:R-:W-:-:S13]  /*14390*/  ELECT P6, URZ, PT ;  /* 0x00000000003f782f */ /* 0x000fda00038c0000 */
.L_x_144:
[----:B------:R-:W0:Y:S01]  /*143a0*/  LDC R4, c[0x0][0x28c] ;  /* 0x0000a300ff047b82 */ /* 0x000e220000000800 */
[----:B------:R-:W-:Y:S01]  /*143b0*/  BSSY B1, `(.L_x_126) ;  /* 0x000003b000017945 */ /* 0x000fe20003800000 */
[----:B0-----:R-:W-:-:S13]  /*143c0*/  ISETP.LT.OR P6, PT, R4, 0x1, !P6 ;  /* 0x000000010400780c */ /* 0x001fda00077c1670 */
[----:B------:R-:W-:Y:S05]  /*143d0*/  @P6 BRA `(.L_x_127) ;  /* 0x0000000000e06947 */ /* 0x000fea0003800000 */
[----:B------:R-:W-:Y:S02]  /*143e0*/  IMAD R3, R3, 0x2, R8 ;  /* 0x0000000203037824 */ /* 0x000fe400078e0208 */
[----:B------:R-:W-:Y:S02]  /*143f0*/  IMAD.SHL.U32 R2, R2, 0x200, RZ ;  /* 0x0000020002027824 */ /* 0x000fe400078e00ff */
[----:B------:R-:W-:Y:S02]  /*14400*/  IMAD R3, R3, 0x38, RZ ;  /* 0x0000003803037824 */ /* 0x000fe400078e02ff */
[----:B------:R-:W-:Y:S02]  /*14410*/  IMAD.MOV.U32 R14, RZ, RZ, RZ ;  /* 0x000000ffff0e7224 */ /* 0x000fe400078e00ff */
[----:B------:R-:W-:Y:S02]  /*14420*/  IMAD.MOV.U32 R4, RZ, RZ, R17 ;  /* 0x000000ffff047224 */ /* 0x000fe400078e0011 */
[----:B------:R-:W-:-:S02]  /*14430*/  IMAD.MOV.U32 R5, RZ, RZ, R6 ;  /* 0x000000ffff057224 */ /* 0x000fc400078e0006 */
[----:B------:R-:W-:-:S07]  /*14440*/  IMAD.MOV.U32 R9, RZ, RZ, R0 ;  /* 0x000000ffff097224 */ /* 0x000fce00078e0000 */
.L_x_130:
[----:B------:R-:W0:Y:S01]  /*14450*/  S2R R13, SR_CgaCtaId ;  /* 0x00000000000d7919 */ /* 0x000e220000008800 */
[----:B------:R-:W-:-:S04]  /*14460*/  MOV R12, 0x400 ;  /* 0x00000400000c7802 */ /* 0x000fc80000000f00 */
[----:B0-----:R-:W-:Y:S02]  /*14470*/  LEA R12, R13, R12, 0x18 ;  /* 0x0000000c0d0c7211 */ /* 0x001fe400078ec0ff */
[----:B------:R-:W-:-:S03]  /*14480*/  SHF.L.U32 R13, R5, 0x1f, RZ ;  /* 0x0000001f050d7819 */ /* 0x000fc600000006ff */
[----:B------:R-:W-:-:S04]  /*14490*/  IMAD R18, R9, 0x8, R12 ;  /* 0x0000000809127824 */ /* 0x000fc800078e020c */
[----:B------:R-:W0:Y:S02]  /*144a0*/  SYNCS.PHASECHK.TRANS64.TRYWAIT P0, [R18+URZ+0x10], R13 ;  /* 0x0000100d120075a7 */ /* 0x000e24000800017f */
[----:B0-----:R-:W-:Y:S05]  /*144b0*/  @!P0 BRA `(.L_x_128) ;  /* 0x0000000c00648947 */ /* 0x001fea0003800000 */
.L_x_145:
[----:B------:R-:W1:Y:S01]  /*144c0*/  S2R R15, SR_TID.X ;  /* 0x00000000000f7919 */ /* 0x000e620000002100 */
[----:B------:R-:W-:-:S04]  /*144d0*/  UPRMT UR7, UR21, 0x9910, URZ ;  /* 0x0000991015077896 */ /* 0x000fc8000800003f */
[----:B------:R-:W-:Y:S01]  /*144e0*/  UISETP.NE.AND UP0, UPT, UR7, 0x2, UPT ;  /* 0x000000020700788c */ /* 0x000fe2000bf05270 */
[----:B-1----:R-:W-:-:S13]  /*144f0*/  LOP3.LUT P0, RZ, R15, 0x7f, RZ, 0xc0, !PT ;  /* 0x0000007f0fff7812 */ /* 0x002fda000780c0ff */
[----:B0-----:R-:W0:Y:S02]  /*14500*/  @!P0 LDC R13, c[0x0][0x500] ;  /* 0x00014000ff0d8b82 */ /* 0x001e240000000800 */
[----:B0-----:R0:W-:Y:S01]  /*14510*/  @!P0 SYNCS.ARRIVE.TRANS64 RZ, [R18+URZ], R13 ;  /* 0x0000000d12ff89a7 */ /* 0x0011e2000800003f */
[----:B------:R-:W-:-:S13]  /*14520*/  PLOP3.LUT P0, PT, PT, PT, UP0, 0x80, 0x0 ;  /* 0x000000000000781c */ /* 0x000fda0003f0f008 */
[----:B0-----:R-:W-:Y:S05]  /*14530*/  @P0 BRA `(.L_x_129) ;  /* 0x0000000000040947 */ /* 0x001fea0003800000 */
[----:B------:R-:W-:Y:S01]  /*14540*/  BPT.TRAP 0x1 ;  /* 0x000000040000795c */ /* 0x000fe20000300000 */
.L_x_129:
[C---:B------:R-:W-:Y:S01]  /*14550*/  IMAD R13, R9.reuse, 0x10000, R12 ;  /* 0x00010000090d7824 */ /* 0x040fe200078e020c */
[----:B------:R-:W-:Y:S01]  /*14560*/  R2UR UR19, R12 ;  /* 0x000000000c1372ca */ /* 0x000fe200000e0000 */
[----:B------:R-:W-:Y:S01]  /*14570*/  IMAD R12, R9, 0x3800, R16 ;  /* 0x00003800090c7824 */ /* 0x000fe200078e0210 */
[----:B------:R-:W-:Y:S01]  /*14580*/  R2UR UR9, R18 ;  /* 0x00000000120972ca */ /* 0x000fe200000e0000 */
[----:B------:R-:W-:Y:S01]  /*14590*/  VIADD R4, R4, 0xffffffff ;  /* 0xffffffff04047836 */ /* 0x000fe20000000000 */
[----:B------:R-:W-:Y:S01]  /*145a0*/  R2UR UR7, R13 ;  /* 0x000000000d0772ca */ /* 0x000fe200000e0000 */
[----:B------:R-:W-:Y:S01]  /*145b0*/  UIADD3 UR14, UP0, UR24, 0xf0, URZ ;  /* 0x000000f0180e7890 */ /* 0x000fe2000ff1e03f */
[----:B------:R-:W-:Y:S01]  /*145c0*/  R2UR UR8, R12 ;  /* 0x000000000c0872ca */ /* 0x000fe200000e0000 */
[----:B------:R-:W-:Y:S01]  /*145d0*/  UIADD3 UR26, UP1, UR24, 0x1f0, URZ ;  /* 0x000001f0181a7890 */ /* 0x000fe2000ff3e03f */
[----:B------:R-:W-:Y:S01]  /*145e0*/  R2UR UR11, R2 ;  /* 0x00000000020b72ca */ /* 0x000fe200000e0000 */
[----:B------:R-:W-:Y:S01]  /*145f0*/  UIADD3.X UR15, URZ, UR25, URZ, UP0, !UPT ;  /* 0x000000193f0f7290 */ /* 0x000fe200087fe43f */
[----:B------:R-:W-:Y:S01]  /*14600*/  R2UR UR10, R14 ;  /* 0x000000000e0a72ca */ /* 0x000fe200000e0000 */
[----:B------:R-:W-:Y:S01]  /*14610*/  VIADD R9, R9, 0x1 ;  /* 0x0000000109097836 */ /* 0x000fe20000000000 */
[----:B------:R-:W-:Y:S01]  /*14620*/  R2UR UR12, R11 ;  /* 0x000000000b0c72ca */ /* 0x000fe200000e0000 */
[----:B------:R-:W-:Y:S01]  /*14630*/  UIADD3.X UR27, URZ, UR25, URZ, UP1, !UPT ;  /* 0x000000193f1b7290 */ /* 0x000fe20008ffe43f */
[----:B------:R-:W-:Y:S01]  /*14640*/  R2UR UR20, R3 ;  /* 0x00000000031472ca */ /* 0x000fe200000e0000 */
[----:B------:R-:W-:Y:S01]  /*14650*/  UMOV UR16, 0x0 ;  /* 0x0000000000107882 */ /* 0x000fe20000000000 */
[----:B------:R-:W-:Y:S01]  /*14660*/  ISETP.GT.AND P1, PT, R4, 0x1, PT ;  /* 0x000000010400780c */ /* 0x000fe20003f24270 */
[----:B------:R-:W-:Y:S01]  /*14670*/  UIADD3 UR18, UR7, 0x100, URZ ;  /* 0x0000010007127890 */ /* 0x000fe2000fffe03f */
[C---:B------:R-:W-:Y:S01]  /*14680*/  ISETP.NE.AND P0, PT, R9.reuse, 0x2, PT ;  /* 0x000000020900780c */ /* 0x040fe20003f05270 */
[----:B------:R-:W-:Y:S01]  /*14690*/  UIADD3 UR7, UR19, UR8, URZ ;  /* 0x0000000813077290 */ /* 0x000fe2000fffe03f */
[----:B------:R-:W-:Y:S01]  /*146a0*/  VIADD R14, R14, 0x80 ;  /* 0x000000800e0e7836 */ /* 0x000fe20000000000 */
[----:B------:R-:W-:Y:S01]  /*146b0*/  UMOV UR17, 0x10000000 ;  /* 0x1000000000117882 */ /* 0x000fe20000000000 */
[----:B------:R-:W-:Y:S01]  /*146c0*/  UMOV UR28, 0x30000 ;  /* 0x00030000001c7882 */ /* 0x000fe20000000000 */
[----:B------:R-:W-:Y:S01]  /*146d0*/  SEL R12, RZ, 0x1, P0 ;  /* 0x00000001ff0c7807 */ /* 0x000fe20000000000 */
[----:B------:R-:W-:Y:S01]  /*146e0*/  UMOV UR8, UR18 ;  /* 0x0000001200087c82 */ /* 0x000fe20008000000 */
[----:B------:R-:W-:Y:S01]  /*146f0*/  SEL R9, R9, RZ, P0 ;  /* 0x000000ff09097207 */ /* 0x000fe20000000000 */
[----:B------:R0:W-:Y:S01]  /*14700*/  UTMALDG.3D [UR8], [UR14], desc[UR16] ;  /* 0x000010080e0075b4 */ /* 0x0001e20008011000 */
[----:B------:R-:W-:Y:S01]  /*14710*/  LOP3.LUT R5, R5, R12, RZ, 0x3c, !PT ;  /* 0x0000000c05057212 */ /* 0x000fe200078e3cff */
[----:B0-----:R-:W-:Y:S01]  /*14720*/  UMOV UR11, UR20 ;  /* 0x00000014000b7c82 */ /* 0x001fe20008000000 */
[----:B------:R-:W-:-:S02]  /*14730*/  UMOV UR8, UR7 ;  /* 0x0000000700087c82 */ /* 0x000fc40008000000 */
[----:B------:R0:W-:Y:S02]  /*14740*/  UTMALDG.3D.MULTICAST [UR8], [UR26], UR28, desc[UR16] ;  /* 0x000010081a0073b4 */ /* 0x0001e4000801181c */
[----:B0-----:R-:W-:Y:S05]  /*14750*/  @P1 BRA `(.L_x_130) ;  /* 0xfffffffc003c1947 */ /* 0x001fea000383ffff */
.L_x_127:
[----:B------:R-:W-:Y:S05]  /*14760*/  BSYNC B1 ;  /* 0x0000000000017941 */ /* 0x000fea0003800000 */
.L_x_126:
[----:B------:R-:W2:Y:S01]  /*14770*/  LDL.LU R15, [R1+0x60] ;  /* 0x00006000010f7983 */ /* 0x000ea20000300800 */
[----:B------:R-:W-:Y:S01]  /*14780*/  LOP3.LUT P2, RZ, R10, 0xff, RZ, 0xc0, !PT ;  /* 0x000000ff0aff7812 */ /* 0x000fe2000784c0ff */
[----:B------:R-:W-:Y:S01]  /*14790*/  IMAD.IADD R0, R7, 0x1, R0 ;  /* 0x0000000107007824 */ /* 0x000fe200078e0200 */
[----:B------:R-:W-:Y:S01]  /*147a0*/  ULDC.64 UR8, c[0x0][0x650] ;  /* 0x0001940000087ab9 */ /* 0x000fe20000000a00 */
[----:B------:R-:W3:Y:S01]  /*147b0*/  LDL.LU R12, [R1+0x64] ;  /* 0x00006400010c7983 */ /* 0x000ee20000300800 */
[----:B------:R-:W-:Y:S01]  /*147c0*/  BSSY B1, `(.L_x_131) ;  /* 0x0000074000017945 */ /* 0x000fe20003800000 */
[----:B------:R-:W-:Y:S01]  /*147d0*/  IMAD.MOV.U32 R11, RZ, RZ, -0x1 ;  /* 0xffffffffff0b7424 */ /* 0x000fe200078e00ff */
[----:B------:R-:W-:Y:S02]  /*147e0*/  SHF.R.U32.HI R2, RZ, 0x1, R0 ;  /* 0x00000001ff027819 */ /* 0x000fe40000011600 */
[----:B------:R-:W-:Y:S02]  /*147f0*/  ISETP.GT.U32.AND P0, PT, R0, 0x1, PT ;  /* 0x000000010000780c */ /* 0x000fe40003f04070 */
[----:B------:R-:W-:-:S02]  /*14800*/  LOP3.LUT R2, R2, 0x1, RZ, 0xc0, !PT ;  /* 0x0000000102027812 */ /* 0x000fc400078ec0ff */
[C---:B------:R-:W-:Y:S01]  /*14810*/  ISETP.LT.U32.AND P0, PT, R7.reuse, 0x2, P0 ;  /* 0x000000020700780c */ /* 0x040fe20000701070 */
[----:B------:R-:W0:Y:S01]  /*14820*/  @P2 S2R R3, SR_CgaCtaId ;  /* 0x0000000000032919 */ /* 0x000e220000008800 */
[----:B------:R-:W-:Y:S02]  /*14830*/  ISETP.NE.U32.AND P1, PT, R2, 0x1, PT ;  /* 0x000000010200780c */ /* 0x000fe40003f25070 */
[----:B------:R-:W-:Y:S02]  /*14840*/  @P2 MOV R2, 0x400 ;  /* 0x0000040000022802 */ /* 0x000fe40000000f00 */
[----:B------:R-:W-:Y:S02]  /*14850*/  ISETP.GT.U32.AND P1, PT, R7, 0x1, !P1 ;  /* 0x000000010700780c */ /* 0x000fe40004f24070 */
[----:B------:R-:W-:Y:S02]  /*14860*/  LOP3.LUT R0, R0, 0x1, RZ, 0xc0, !PT ;  /* 0x0000000100007812 */ /* 0x000fe400078ec0ff */
[----:B------:R-:W-:-:S02]  /*14870*/  PRMT R4, RZ, 0x7610, R4 ;  /* 0x00007610ff047816 */ /* 0x000fc40000000004 */
[----:B------:R-:W-:Y:S02]  /*14880*/  PRMT R10, RZ, 0x7610, R10 ;  /* 0x00007610ff0a7816 */ /* 0x000fe4000000000a */
[----:B0-----:R-:W-:Y:S02]  /*14890*/  @P2 LEA R2, R3, R2, 0x18 ;  /* 0x0000000203022211 */ /* 0x001fe400078ec0ff */
[----:B------:R-:W-:Y:S02]  /*148a0*/  SEL R3, RZ, 0x1, !P0 ;  /* 0x00000001ff037807 */ /* 0x000fe40004000000 */
[----:B------:R0:W-:Y:S02]  /*148b0*/  @P2 SYNCS.ARRIVE.TRANS64.A1T0 RZ, [R2+URZ+0x38], RZ ;  /* 0x000038ff02ff29a7 */ /* 0x0001e4000810003f */
[----:B0-----:R-:W-:-:S04]  /*148c0*/  SEL R2, RZ, 0x1, !P1 ;  /* 0x00000001ff027807 */ /* 0x001fc80004800000 */
[----:B------:R-:W-:Y:S01]  /*148d0*/  LOP3.LUT R6, R2, R6, R3, 0x96, !PT ;  /* 0x0000000602067212 */ /* 0x000fe200078e9603 */
[----:B------:R-:W-:Y:S02]  /*148e0*/  IMAD.MOV.U32 R2, RZ, RZ, -0x1 ;  /* 0xffffffffff027424 */ /* 0x000fe400078e00ff */
[----:B------:R-:W-:Y:S01]  /*148f0*/  IMAD.MOV.U32 R3, RZ, RZ, -0x1 ;  /* 0xffffffffff037424 */ /* 0x000fe200078e00ff */
[----:B---3--:R-:W-:-:S04]  /*14900*/  IADD3 R12, P0, R12, UR22, RZ ;  /* 0x000000160c0c7c10 */ /* 0x008fc8000ff1e0ff */
[----:B--2---:R-:W-:Y:S01]  /*14910*/  IADD3.X R15, R15, UR13, RZ, P0, !PT ;  /* 0x0000000d0f0f7c10 */ /* 0x004fe200087fe4ff */
[----:B------:R0:W-:Y:S01]  /*14920*/  STL [R1+0x64], R12 ;  /* 0x0000640c01007387 */ /* 0x0001e20000100800 */
[----:B------:R-:W-:-:S03]  /*14930*/  ISETP.GE.U32.AND P0, PT, R12, UR8, PT ;  /* 0x000000080c007c0c */ /* 0x000fc6000bf06070 */
[----:B------:R0:W-:Y:S01]  /*14940*/  STL [R1+0x60], R15 ;  /* 0x0000600f01007387 */ /* 0x0001e20000100800 */
[----:B------:R-:W-:-:S13]  /*14950*/  ISETP.GE.U32.AND.EX P0, PT, R15, UR9, PT, P0 ;  /* 0x000000090f007c0c */ /* 0x000fda000bf06100 */
[----:B0-----:R-:W-:Y:S05]  /*14960*/  @P0 BRA `(.L_x_132) ;  /* 0x0000000400640947 */ /* 0x001fea0003800000 */
[----:B------:R-:W0:Y:S01]  /*14970*/  S2R R9, SR_CTAID.X ;  /* 0x0000000000097919 */ /* 0x000e220000002500 */
[----:B------:R-:W-:Y:S01]  /*14980*/  ULDC UR7, c[0x0][0x150] ;  /* 0x0000540000077ab9 */ /* 0x000fe20000000800 */
[----:B------:R-:W1:Y:S01]  /*14990*/  LDC R4, c[0x0][0x144] ;  /* 0x00005100ff047b82 */ /* 0x000e620000000800 */
[----:B------:R-:W-:Y:S01]  /*149a0*/  UISETP.NE.AND UP0, UPT, UR37, URZ, UPT ;  /* 0x0000003f2500728c */ /* 0x000fe2000bf05270 */
[----:B------:R-:W2:Y:S01]  /*149b0*/  S2R R2, SR_CTAID.Y ;  /* 0x0000000000027919 */ /* 0x000ea20000002600 */
[----:B------:R-:W-:Y:S01]  /*149c0*/  ULDC.64 UR8, c[0x0][0x628] ;  /* 0x00018a0000087ab9 */ /* 0x000fe20000000a00 */
[----:B------:R-:W-:-:S03]  /*149d0*/  ULDC UR10, c[0x0][0x630] ;  /* 0x00018c00000a7ab9 */ /* 0x000fc60000000800 */
[----:B------:R-:W-:Y:S01]  /*149e0*/  PLOP3.LUT P0, PT, PT, PT, UP0, 0x80, 0x0 ;  /* 0x000000000000781c */ /* 0x000fe20003f0f008 */
[----:B------:R-:W3:Y:S01]  /*149f0*/  LDC R13, c[0x0][0x148] ;  /* 0x00005200ff0d7b82 */ /* 0x000ee20000000800 */
[----:B0-----:R-:W-:Y:S02]  /*14a00*/  I2FP.F32.U32 R3, R9 ;  /* 0x0000000900037245 */ /* 0x001fe40000201000 */
[----:B--2---:R-:W-:-:S03]  /*14a10*/  I2FP.F32.U32 R5, R2 ;  /* 0x0000000200057245 */ /* 0x004fc60000201000 */
[----:B------:R-:W-:Y:S01]  /*14a20*/  FMUL R3, R3, UR7 ;  /* 0x0000000703037c20 */ /* 0x000fe20008400000 */
[----:B------:R-:W-:Y:S02]  /*14a30*/  ULDC UR7, c[0x0][0x154] ;  /* 0x0000550000077ab9 */ /* 0x000fe40000000800 */
[----:B------:R-:W-:-:S03]  /*14a40*/  FMUL R11, R5, UR7 ;  /* 0x00000007050b7c20 */ /* 0x000fc60008400000 */
[----:B------:R-:W0:Y:S08]  /*14a50*/  F2I.U32.TRUNC.NTZ R3, R3 ;  /* 0x0000000300037305 */ /* 0x000e30000020f000 */
[----:B------:R-:W2:Y:S01]  /*14a60*/  F2I.U32.TRUNC.NTZ R11, R11 ;  /* 0x0000000b000b7305 */ /* 0x000ea2000020f000 */
[----:B0-----:R-:W-:Y:S02]  /*14a70*/  IMAD.MOV R5, RZ, RZ, -R3 ;  /* 0x000000ffff057224 */ /* 0x001fe400078e0a03 */
[----:B------:R-:W-:-:S02]  /*14a80*/  IMAD.MOV.U32 R3, RZ, RZ, R15 ;  /* 0x000000ffff037224 */ /* 0x000fc400078e000f */
[----:B-1----:R-:W-:Y:S02]  /*14a90*/  IMAD R9, R4, R5, R9 ;  /* 0x0000000504097224 */ /* 0x002fe400078e0209 */
[----:B--2---:R-:W-:-:S04]  /*14aa0*/  IMAD.MOV R4, RZ, RZ, -R11 ;  /* 0x000000ffff047224 */ /* 0x004fc800078e0a0b */
[----:B---3--:R-:W-:Y:S01]  /*14ab0*/  @P0 IMAD R9, R13, R4, R2 ;  /* 0x000000040d090224 */ /* 0x008fe200078e0202 */
[----:B------:R-:W-:Y:S01]  /*14ac0*/  ISETP.NE.U32.AND P0, PT, RZ, UR8, PT ;  /* 0x00000008ff007c0c */ /* 0x000fe2000bf05070 */
[----:B------:R-:W-:-:S03]  /*14ad0*/  IMAD.MOV.U32 R2, RZ, RZ, R12 ;  /* 0x000000ffff027224 */ /* 0x000fc600078e000c */
[----:B------:R-:W-:-:S13]  /*14ae0*/  ISETP.NE.AND.EX P0, PT, RZ, UR9, PT, P0 ;  /* 0x00000009ff007c0c */ /* 0x000fda000bf05300 */
[----:B------:R-:W-:Y:S05]  /*14af0*/  @!P0 BRA `(.L_x_133) ;  /* 0x0000000000288947 */ /* 0x000fea0003800000 */
[----:B------:R-:W-:Y:S02]  /*14b00*/  ULDC UR7, c[0x0][0x634] ;  /* 0x00018d0000077ab9 */ /* 0x000fe40000000800 */
[----:B------:R-:W-:-:S05]  /*14b10*/  IADD3 R3, P0, R12, UR7, RZ ;  /* 0x000000070c037c10 */ /* 0x000fca000ff1e0ff */
[----:B------:R-:W-:-:S04]  /*14b20*/  IMAD.X R11, RZ, RZ, R15, P0 ;  /* 0x000000ffff0b7224 */ /* 0x000fc800000e060f */
[----:B------:R-:W-:-:S04]  /*14b30*/  IMAD.WIDE.U32 R4, R11, UR8, RZ ;  /* 0x000000080b047c25 */ /* 0x000fc8000f8e00ff */
[----:B------:R-:W-:-:S04]  /*14b40*/  IMAD.WIDE.U32 R4, P0, R3, UR9, R4 ;  /* 0x0000000903047c25 */ /* 0x000fc8000f800004 */
[----:B------:R-:W-:-:S04]  /*14b50*/  IMAD.WIDE.U32 R2, R3, UR8, RZ ;  /* 0x0000000803027c25 */ /* 0x000fc8000f8e00ff */
[----:B------:R-:W-:Y:S01]  /*14b60*/  IMAD.MOV.U32 R2, RZ, RZ, R5 ;  /* 0x000000ffff027224 */ /* 0x000fe200078e0005 */
[----:B------:R-:W-:Y:S01]  /*14b70*/  IADD3 RZ, P1, R3, R4, RZ ;  /* 0x0000000403ff7210 */ /* 0x000fe20007f3e0ff */
[----:B------:R-:W-:-:S04]  /*14b80*/  IMAD.X R3, RZ, RZ, RZ, P0 ;  /* 0x000000ffff037224 */ /* 0x000fc800000e06ff */
[----:B------:R-:W-:-:S08]  /*14b90*/  IMAD.WIDE.U32.X R2, R11, UR9, R2, P1 ;  /* 0x000000090b027c25 */ /* 0x000fd000088e0402 */
.L_x_133:
[--C-:B------:R-:W-:Y:S01]  /*14ba0*/  SHF.R.U64 R11, R2, UR10, R3.reuse ;  /* 0x0000000a020b7c19 */ /* 0x100fe20008001203 */
[----:B------:R-:W-:Y:S01]  /*14bb0*/  ULDC.64 UR8, c[0x0][0x620] ;  /* 0x0001880000087ab9 */ /* 0x000fe20000000a00 */
[----:B------:R-:W-:Y:S01]  /*14bc0*/  SHF.R.U32.HI R2, RZ, UR10, R3 ;  /* 0x0000000aff027c19 */ /* 0x000fe20008011603 */
[----:B------:R-:W-:Y:S01]  /*14bd0*/  IMAD.MOV.U32 R3, RZ, RZ, R15 ;  /* 0x000000ffff037224 */ /* 0x000fe200078e000f */
[----:B------:R-:W-:Y:S01]  /*14be0*/  IADD3 R13, P0, RZ, -R11, RZ ;  /* 0x8000000bff0d7210 */ /* 0x000fe20007f1e0ff */
[----:B------:R-:W-:-:S04]  /*14bf0*/  ULDC UR7, c[0x0][0x618] ;  /* 0x0001860000077ab9 */ /* 0x000fc80000000800 */
[----:B------:R-:W-:-:S04]  /*14c00*/  IMAD.X R2, RZ, RZ, ~R2, P0 ;  /* 0x000000ffff027224 */ /* 0x000fc800000e0e02 */
[----:B------:R-:W-:-:S04]  /*14c10*/  IMAD R2, R2, UR8, RZ ;  /* 0x0000000802027c24 */ /* 0x000fc8000f8e02ff */
[----:B------:R-:W-:Y:S02]  /*14c20*/  IMAD R5, R13, UR9, R2 ;  /* 0x000000090d057c24 */ /* 0x000fe4000f8e0202 */
[----:B------:R-:W-:-:S04]  /*14c30*/  IMAD.MOV.U32 R2, RZ, RZ, R12 ;  /* 0x000000ffff027224 */ /* 0x000fc800078e000c */
[----:B------:R-:W-:Y:S01]  /*14c40*/  IMAD.WIDE.U32 R2, R13, UR8, R2 ;  /* 0x000000080d027c25 */ /* 0x000fe2000f8e0002 */
[----:B------:R-:W-:Y:S02]  /*14c50*/  ULDC.64 UR8, c[0x0][0x640] ;  /* 0x0001900000087ab9 */ /* 0x000fe40000000a00 */
[----:B------:R-:W-:Y:S01]  /*14c60*/  ISETP.NE.U32.AND P0, PT, RZ, UR8, PT ;  /* 0x00000008ff007c0c */ /* 0x000fe2000bf05070 */
[----:B------:R-:W-:-:S03]  /*14c70*/  IMAD.IADD R3, R3, 0x1, R5 ;  /* 0x0000000103037824 */ /* 0x000fc600078e0205 */
[----:B------:R-:W-:Y:S02]  /*14c80*/  ISETP.NE.AND.EX P0, PT, RZ, UR9, PT, P0 ;  /* 0x00000009ff007c0c */ /* 0x000fe4000bf05300 */
[--C-:B------:R-:W-:Y:S02]  /*14c90*/  SHF.R.U64 R12, R2, UR7, R3.reuse ;  /* 0x00000007020c7c19 */ /* 0x100fe40008001203 */
[----:B------:R-:W-:Y:S01]  /*14ca0*/  SHF.R.U32.HI R3, RZ, UR7, R3 ;  /* 0x00000007ff037c19 */ /* 0x000fe20008011603 */
[----:B------:R-:W-:-:S03]  /*14cb0*/  ULDC UR7, c[0x0][0x608] ;  /* 0x0001820000077ab9 */ /* 0x000fc60000000800 */
[--C-:B------:R-:W-:Y:S02]  /*14cc0*/  SHF.R.U64 R13, R12, UR7, R3.reuse ;  /* 0x000000070c0d7c19 */ /* 0x100fe40008001203 */
[----:B------:R-:W-:Y:S01]  /*14cd0*/  SHF.R.U32.HI R2, RZ, UR7, R3 ;  /* 0x00000007ff027c19 */ /* 0x000fe20008011603 */
[----:B------:R-:W-:-:S03]  /*14ce0*/  ULDC UR7, c[0x0][0x658] ;  /* 0x0001960000077ab9 */ /* 0x000fc60000000800 */
[--C-:B------:R-:W-:Y:S02]  /*14cf0*/  SHF.R.U64 R14, R13, UR7, R2.reuse ;  /* 0x000000070d0e7c19 */ /* 0x100fe40008001202 */
[----:B------:R-:W-:-:S03]  /*14d00*/  SHF.R.U32.HI R15, RZ, UR7, R2 ;  /* 0x00000007ff0f7c19 */ /* 0x000fc60008011602 */
[----:B------:R-:W-:Y:S02]  /*14d10*/  IMAD.MOV.U32 R2, RZ, RZ, R14 ;  /* 0x000000ffff027224 */ /* 0x000fe400078e000e */
[----:B------:R-:W-:Y:S01]  /*14d20*/  IMAD.MOV.U32 R3, RZ, RZ, R15 ;  /* 0x000000ffff037224 */ /* 0x000fe200078e000f */
[----:B------:R-:W-:Y:S06]  /*14d30*/  @!P0 BRA `(.L_x_134) ;  /* 0x0000000000288947 */ /* 0x000fec0003800000 */
        /* <DEDUP_REMOVED lines=10> */
.L_x_134:
[----:B------:R-:W-:Y:S01]  /*14de0*/  ULDC UR7, c[0x0][0x648] ;  /* 0x0001920000077ab9 */ /* 0x000fe20000000800 */
[----:B------:R-:W-:Y:S01]  /*14df0*/  LOP3.LUT R13, R13, UR6, RZ, 0xc0, !PT ;  /* 0x000000060d0d7c12 */ /* 0x000fe2000f8ec0ff */
[----:B------:R-:W-:Y:S01]  /*14e00*/  UISETP.NE.AND UP0, UPT, UR37, URZ, UPT ;  /* 0x0000003f2500728c */ /* 0x000fe2000bf05270 */
[----:B------:R-:W-:Y:S01]  /*14e10*/  SHF.R.U64 R2, R2, UR7, R3 ;  /* 0x0000000702027c19 */ /* 0x000fe20008001203 */
[----:B------:R-:W-:-:S04]  /*14e20*/  ULDC UR7, c[0x0][0x638] ;  /* 0x00018e0000077ab9 */ /* 0x000fc80000000800 */
[----:B------:R-:W-:Y:S01]  /*14e30*/  IMAD.MOV R3, RZ, RZ, -R2 ;  /* 0x000000ffff037224 */ /* 0x000fe200078e0a02 */
[----:B------:R-:W-:Y:S01]  /*14e40*/  PLOP3.LUT P0, PT, PT, PT, UP0, 0x40, 0x0 ;  /* 0x000000000000781c */ /* 0x000fe20003f0e808 */
[----:B------:R-:W-:Y:S01]  /*14e50*/  IMAD R4, R2, UR5, R13 ;  /* 0x0000000502047c24 */ /* 0x000fe2000f8e020d */
[----:B------:R-:W-:Y:S01]  /*14e60*/  PLOP3.LUT P1, PT, PT, PT, UP0, 0x40, 0x0 ;  /* 0x000000000000781c */ /* 0x000fe20003f2e808 */
[----:B------:R-:W-:Y:S01]  /*14e70*/  IMAD R14, R3, UR7, R14 ;  /* 0x00000007030e7c24 */ /* 0x000fe2000f8e020e */
[----:B------:R-:W-:Y:S01]  /*14e80*/  ULDC UR7, c[0x0][0x610] ;  /* 0x0001840000077ab9 */ /* 0x000fe20000000800 */
[----:B------:R-:W-:Y:S01]  /*14e90*/  LOP3.LUT R3, R12, UR4, RZ, 0xc0, !PT ;  /* 0x000000040c037c12 */ /* 0x000fe2000f8ec0ff */
[----:B------:R-:W-:Y:S01]  /*14ea0*/  IMAD R9, R4, UR7, R9 ;  /* 0x0000000704097c24 */ /* 0x000fe2000f8e0209 */
[----:B------:R-:W-:Y:S01]  /*14eb0*/  ULDC UR7, c[0x0][0x600] ;  /* 0x0001800000077ab9 */ /* 0x000fe20000000800 */
[----:B------:R-:W-:Y:S02]  /*14ec0*/  IMAD.MOV.U32 R4, RZ, RZ, 0x1 ;  /* 0x00000001ff047424 */ /* 0x000fe400078e00ff */
[----:B------:R-:W-:-:S05]  /*14ed0*/  IMAD R14, R14, UR7, R3 ;  /* 0x000000070e0e7c24 */ /* 0x000fca000f8e0203 */
[----:B------:R-:W-:Y:S02]  /*14ee0*/  SEL R3, R14, R9, P0 ;  /* 0x000000090e037207 */ /* 0x000fe40000000000 */
[----:B------:R-:W-:-:S07]  /*14ef0*/  SEL R2, R9, R14, P1 ;  /* 0x0000000e09027207 */ /* 0x000fce0000800000 */
.L_x_132:
[----:B------:R-:W-:Y:S05]  /*14f00*/  BSYNC B1 ;  /* 0x0000000000017941 */ /* 0x000fea0003800000 */
.L_x_131:
[----:B------:R-:W-:-:S13]  /*14f10*/  LOP3.LUT P0, RZ, R4, 0xff, RZ, 0xc0, !PT ;  /* 0x000000ff04ff7812 */ /* 0x000fda000780c0ff */
[----:B------:R-:W-:Y:S05]  /*14f20*/  @P0 BRA `(.L_x_135) ;  /* 0xfffffff400100947 */ /* 0x000fea000383ffff */
[----:B------:R-:W-:Y:S05]  /*14f30*/  BSYNC B0 ;  /* 0x0000000000007941 */ /* 0x000fea0003800000 */
.L_x_124:
[----:B------:R-:W-:-:S03]  /*14f40*/  UMOV UR7, 0xffffffff ;  /* 0xffffffff00077882 */ /* 0x000fc60000000000 */
[----:B------:R-:W-:Y:S05]  /*14f50*/  BRA.DIV UR7, `(.L_x_136) ;  /* 0x0000000207d07947 */ /* 0x000fea000b800000 */
[----:B------:R-:W-:-:S13]  /*14f60*/  ELECT P6, URZ, PT ;  /* 0x00000000003f782f */ /* 0x000fda00038c0000 */
.L_x_148:
[----:B------:R-:W-:Y:S04]  /*14f70*/  BSSY B0, `(.L_x_137) ;  /* 0x000001a000007945 */ /* 0x000fe80003800000 */
[----:B------:R-:W-:Y:S05]  /*14f80*/  @!P6 BRA `(.L_x_138) ;  /* 0x000000000060e947 */ /* 0x000fea0003800000 */
[----:B------:R-:W-:-:S04]  /*14f90*/  ULOP3.LUT UR7, UR36, 0x2, URZ, 0xfc, !UPT ;  /* 0x0000000224077892 */ /* 0x000fc8000f8efc3f */
[----:B------:R-:W-:-:S06]  /*14fa0*/  UISETP.NE.AND UP0, UPT, UR7, 0x3, UPT ;  /* 0x000000030700788c */ /* 0x000fcc000bf05270 */
[----:B------:R-:W-:-:S13]  /*14fb0*/  PLOP3.LUT P0, PT, PT, PT, UP0, 0x80, 0x0 ;  /* 0x000000000000781c */ /* 0x000fda0003f0f008 */
[----:B------:R-:W-:Y:S05]  /*14fc0*/  @!P0 BRA `(.L_x_139) ;  /* 0x0000000000048947 */ /* 0x000fea0003800000 */
[----:B------:R-:W-:Y:S01]  /*14fd0*/  BPT.TRAP 0x1 ;  /* 0x000000040000795c */ /* 0x000fe20000300000 */
.L_x_139:
[----:B------:R-:W0:Y:S01]  /*14fe0*/  S2R R3, SR_CgaCtaId ;  /* 0x0000000000037919 */ /* 0x000e220000008800 */
[----:B------:R-:W-:-:S04]  /*14ff0*/  MOV R2, 0x400 ;  /* 0x0000040000027802 */ /* 0x000fc80000000f00 */
[----:B0-----:R-:W-:Y:S02]  /*15000*/  LEA R3, R3, R2, 0x18 ;  /* 0x0000000203037211 */ /* 0x001fe400078ec0ff */
[----:B------:R-:W-:-:S03]  /*15010*/  SHF.L.U32 R2, R6, 0x1f, RZ ;  /* 0x0000001f06027819 */ /* 0x000fc600000006ff */
[----:B------:R-:W-:-:S04]  /*15020*/  VIADD R3, R3, 0x10 ;  /* 0x0000001003037836 */ /* 0x000fc80000000000 */
[----:B------:R-:W-:-:S04]  /*15030*/  IMAD R5, R0, 0x8, R3 ;  /* 0x0000000800057824 */ /* 0x000fc800078e0203 */
[----:B------:R-:W0:Y:S02]  /*15040*/  SYNCS.PHASECHK.TRANS64.TRYWAIT P0, [R5+URZ], R2 ;  /* 0x00000002050075a7 */ /* 0x000e24000800017f */
[----:B0-----:R-:W-:Y:S05]  /*15050*/  @!P0 BRA `(.L_x_140) ;  /* 0x0000000000b08947 */ /* 0x001fea0003800000 */
.L_x_149:
[----:B------:R-:W-:-:S05]  /*15060*/  VIADD R0, R0, 0x1 ;  /* 0x0000000100007836 */ /* 0x000fca0000000000 */
[----:B------:R-:W-:-:S04]  /*15070*/  ISETP.NE.AND P0, PT, R0, 0x2, PT ;  /* 0x000000020000780c */ /* 0x000fc80003f05270 */
[----:B0-----:R-:W-:Y:S02]  /*15080*/  SEL R5, RZ, 0x1, P0 ;  /* 0x00000001ff057807 */ /* 0x001fe40000000000 */
[----:B------:R-:W-:Y:S02]  /*15090*/  SEL R0, R0, RZ, P0 ;  /* 0x000000ff00007207 */ /* 0x000fe40000000000 */
[----:B------:R-:W-:-:S03]  /*150a0*/  LOP3.LUT R5, R6, R5, RZ, 0x3c, !PT ;  /* 0x0000000506057212 */ /* 0x000fc600078e3cff */
[----:B------:R-:W-:Y:S01]  /*150b0*/  IMAD R3, R0, 0x8, R3 ;  /* 0x0000000800037824 */ /* 0x000fe200078e0203 */
[----:B------:R-:W-:-:S07]  /*150c0*/  SHF.L.U32 R0, R5, 0x1f, RZ ;  /* 0x0000001f05007819 */ /* 0x000fce00000006ff */
.L_x_141:
[----:B0-----:R0:W1:Y:S02]  /*150d0*/  SYNCS.PHASECHK.TRANS64.TRYWAIT P0, [R3+URZ], R0 ;  /* 0x00000000030075a7 */ /* 0x001064000800017f */
[----:B-1----:R-:W-:Y:S05]  /*150e0*/  @!P0 NANOSLEEP.SYNCS 0x989680 ;  /* 0x009896800000895d */ /* 0x002fea0003900000 */
[----:B------:R-:W1:Y:S02]  /*150f0*/  @!P0 SYNCS.PHASECHK.TRANS64 P0, [R3+URZ], R0 ;  /* 0x00000000030085a7 */ /* 0x000e64000800007f */
[----:B-1----:R-:W-:Y:S05]  /*15100*/  @!P0 BRA `(.L_x_141) ;  /* 0xfffffffc00f08947 */ /* 0x002fea000383ffff */
.L_x_138:
[----:B------:R-:W-:Y:S05]  /*15110*/  BSYNC B0 ;  /* 0x0000000000007941 */ /* 0x000fea0003800000 */
.L_x_137:
[----:B------:R-:W-:Y:S05]  /*15120*/  EXIT ;  /* 0x000000000000794d */ /* 0x000fea0003800000 */
.L_x_21:
[----:B--2---:R2:W3:Y:S02]  /*15130*/  SYNCS.PHASECHK.TRANS64.TRYWAIT P1, [R4+URZ], R3 ;  /* 0x00000003040075a7 */ /* 0x0044e4000802017f */
[----:B---3--:R-:W-:Y:S05]  /*15140*/  @!P1 NANOSLEEP.SYNCS 0x989680 ;  /* 0x009896800000995d */ /* 0x008fea0003900000 */
[----:B------:R-:W3:Y:S02]  /*15150*/  @!P1 SYNCS.PHASECHK.TRANS64 P1, [R4+URZ], R3 ;  /* 0x00000003040095a7 */ /* 0x000ee4000802007f */
[----:B---3--:R-:W-:Y:S05]  /*15160*/  @!P1 BRA `(.L_x_21) ;  /* 0xfffffffc00f09947 */ /* 0x008fea000383ffff */
[----:B------:R-:W-:Y:S05]  /*15170*/  BRA `(.L_x_20) ;  /* 0xfffffec400707947 */ /* 0x000fea000383ffff */
.L_x_26:
[----:B-1----:R1:W2:Y:S02]  /*15180*/  SYNCS.PHASECHK.TRANS64.TRYWAIT P1, [R4+URZ], R3 ;  /* 0x00000003040075a7 */ /* 0x0022a4000802017f */
[----:B--2---:R-:W-:Y:S05]  /*15190*/  @!P1 NANOSLEEP.SYNCS 0x989680 ;  /* 0x009896800000995d */ /* 0x004fea0003900000 */
[----:B------:R-:W2:Y:S02]  /*151a0*/  @!P1 SYNCS.PHASECHK.TRANS64 P1, [R4+URZ], R3 ;  /* 0x00000003040095a7 */ /* 0x000ea4000802007f */
[----:B--2---:R-:W-:Y:S05]  /*151b0*/  @!P1 BRA `(.L_x_26) ;  /* 0xfffffffc00f09947 */ /* 0x004fea000383ffff */
[----:B------:R-:W-:Y:S05]  /*151c0*/  BRA `(.L_x_25) ;  /* 0xfffffef400507947 */ /* 0x000fea000383ffff */
.L_x_125:
[----:B------:R-:W-:Y:S01]  /*151d0*/  BSSY B1, `(.L_x_142) ;  /* 0x0000006000017945 */ /* 0x000fe20003800000 */
[----:B------:R-:W-:-:S07]  /*151e0*/  IMAD.MOV.U32 R15, RZ, RZ, -0x1 ;  /* 0xffffffffff0f7424 */ /* 0x000fce00078e00ff */
[----:B------:R-:W-:Y:S05]  /*151f0*/  WARPSYNC.COLLECTIVE R15, `(.L_x_143) ;  /* 0x000000000f0c7348 */ /* 0x000fea0003c00000 */
[----:B------:R-:W-:Y:S02]  /*15200*/  ELECT P6, UR62, PT ;  /* 0x00000000003e782f */ /* 0x000fe400038c0000 */
[----:B------:R-:W-:Y:S01]  /*15210*/  MOV R14, UR62 ;  /* 0x0000003e000e7c02 */ /* 0x000fe20008000f00 */
[----:B------:R-:W-:Y:S10]  /*15220*/  ENDCOLLECTIVE ;  /* 0x000000000000791b */ /* 0x000ff40003800000 */
.L_x_143:
[----:B------:R-:W-:Y:S05]  /*15230*/  BSYNC B1 ;  /* 0x0000000000017941 */ /* 0x000fea0003800000 */
.L_x_142:
[----:B------:R-:W-:Y:S05]  /*15240*/  BRA `(.L_x_144) ;  /* 0xfffffff000547947 */ /* 0x000fea000383ffff */
.L_x_128:
[----:B0-----:R0:W1:Y:S02]  /*15250*/  SYNCS.PHASECHK.TRANS64.TRYWAIT P0, [R18+URZ+0x10], R13 ;  /* 0x0000100d120075a7 */ /* 0x001064000800017f */
[----:B-1----:R-:W-:Y:S05]  /*15260*/  @!P0 NANOSLEEP.SYNCS 0x989680 ;  /* 0x009896800000895d */ /* 0x002fea0003900000 */
[----:B------:R-:W1:Y:S02]  /*15270*/  @!P0 SYNCS.PHASECHK.TRANS64 P0, [R18+URZ+0x10], R13 ;  /* 0x0000100d120085a7 */ /* 0x000e64000800007f */
[----:B-1----:R-:W-:Y:S05]  /*15280*/  @!P0 BRA `(.L_x_128) ;  /* 0xfffffffc00f08947 */ /* 0x002fea000383ffff */
[----:B------:R-:W-:Y:S05]  /*15290*/  BRA `(.L_x_145) ;  /* 0xfffffff000887947 */ /* 0x000fea000383ffff */
.L_x_136:
[----:B------:R-:W-:Y:S01]  /*152a0*/  BSSY B0, `(.L_x_146) ;  /* 0x0000006000007945 */ /* 0x000fe20003800000 */
[----:B------:R-:W-:-:S07]  /*152b0*/  IMAD.MOV.U32 R15, RZ, RZ, -0x1 ;  /* 0xffffffffff0f7424 */ /* 0x000fce00078e00ff */
[----:B------:R-:W-:Y:S05]  /*152c0*/  WARPSYNC.COLLECTIVE R15, `(.L_x_147) ;  /* 0x000000000f0c7348 */ /* 0x000fea0003c00000 */
[----:B------:R-:W-:Y:S02]  /*152d0*/  ELECT P6, UR62, PT ;  /* 0x00000000003e782f */ /* 0x000fe400038c0000 */
[----:B------:R-:W-:Y:S01]  /*152e0*/  MOV R14, UR62 ;  /* 0x0000003e000e7c02 */ /* 0x000fe20008000f00 */
[----:B------:R-:W-:Y:S10]  /*152f0*/  ENDCOLLECTIVE ;  /* 0x000000000000791b */ /* 0x000ff40003800000 */
.L_x_147:
[----:B------:R-:W-:Y:S05]  /*15300*/  BSYNC B0 ;  /* 0x0000000000007941 */ /* 0x000fea0003800000 */
.L_x_146:
[----:B------:R-:W-:Y:S05]  /*15310*/  BRA `(.L_x_148) ;  /* 0xfffffffc00147947 */ /* 0x000fea000383ffff */
.L_x_140:
[----:B0-----:R0:W1:Y:S02]  /*15320*/  SYNCS.PHASECHK.TRANS64.TRYWAIT P0, [R5+URZ], R2 ;  /* 0x00000002050075a7 */ /* 0x001064000800017f */
[----:B-1----:R-:W-:Y:S05]  /*15330*/  @!P0 NANOSLEEP.SYNCS 0x989680 ;  /* 0x009896800000895d */ /* 0x002fea0003900000 */
[----:B------:R-:W1:Y:S02]  /*15340*/  @!P0 SYNCS.PHASECHK.TRANS64 P0, [R5+URZ], R2 ;  /* 0x00000002050085a7 */ /* 0x000e64000800007f */
[----:B-1----:R-:W-:Y:S05]  /*15350*/  @!P0 BRA `(.L_x_140) ;  /* 0xfffffffc00f08947 */ /* 0x002fea000383ffff */
[----:B------:R-:W-:Y:S05]  /*15360*/  BRA `(.L_x_149) ;  /* 0xfffffffc003c7947 */ /* 0x000fea000383ffff */
.L_x_150:
[----:B------:R-:W-:-:S00]  /*15370*/  BRA `(.L_x_150) ;  /* 0xfffffffc00fc7947 */ /* 0x000fc0000383ffff */
[----:B------:R-:W-:-:S00]  /*15380*/  NOP ;  /* 0x0000000000007918 */ /* 0x000fc00000000000 */
[----:B------:R-:W-:-:S00]  /*15390*/  NOP ;  /* 0x0000000000007918 */ /* 0x000fc00000000000 */
[----:B------:R-:W-:-:S00]  /*153a0*/  NOP ;  /* 0x0000000000007918 */ /* 0x000fc00000000000 */
[----:B------:R-:W-:-:S00]  /*153b0*/  NOP ;  /* 0x0000000000007918 */ /* 0x000fc00000000000 */
[----:B------:R-:W-:-:S00]  /*153c0*/  NOP ;  /* 0x0000000000007918 */ /* 0x000fc00000000000 */
[----:B------:R-:W-:-:S00]  /*153d0*/  NOP ;  /* 0x0000000000007918 */ /* 0x000fc00000000000 */
[----:B------:R-:W-:-:S00]  /*153e0*/  NOP ;  /* 0x0000000000007918 */ /* 0x000fc00000000000 */
[----:B------:R-:W-:-:S00]  /*153f0*/  NOP ;  /* 0x0000000000007918 */ /* 0x000fc00000000000 */
.L_x_151:


//--------------------- .nv.global.init           --------------------------
	.section	.nv.global.init,"aw",@progbits
.nv.global.init:
	.type		$str$22,@object
	.size		$str$22,($str$23 - $str$22)
$str$22:
        /*0000*/ 	.byte	0x6b, 0x5f, 0x74, 0x69, 0x6c, 0x65, 0x5f, 0x63, 0x6f, 0x75, 0x6e, 0x74, 0x20, 0x3e, 0x3d, 0x20
        /*0010*/ 	.byte	0x31, 0x00
	.type		$str$23,@object
	.size		$str$23,(__unnamed_1 - $str$23)
$str$23:
        /*0012*/ 	.byte	0x2f, 0x74, 0x6d, 0x70, 0x2f, 0x63, 0x75, 0x74, 0x6c, 0x61, 0x73, 0x73, 0x5f, 0x73, 0x77, 0x65
        /*0022*/ 	.byte	0x65, 0x70, 0x5f, 0x73, 0x72, 0x63, 0x2f, 0x69, 0x6e, 0x63, 0x6c, 0x75, 0x64, 0x65, 0x2f, 0x63
        /*0032*/ 	.byte	0x75, 0x74, 0x6c, 0x61, 0x73, 0x73, 0x2f, 0x67, 0x65, 0x6d, 0x6d, 0x2f, 0x63, 0x6f, 0x6c, 0x6c
        /*0042*/ 	.byte	0x65, 0x63, 0x74, 0x69, 0x76, 0x65, 0x2f, 0x73, 0x6d, 0x39, 0x30, 0x5f, 0x6d, 0x6d, 0x61, 0x5f
        /*0052*/ 	.byte	0x74, 0x6d, 0x61, 0x5f, 0x67, 0x6d, 0x6d, 0x61, 0x5f, 0x73, 0x73, 0x5f, 0x77, 0x61, 0x72, 0x70
        /*0062*/ 	.byte	0x73, 0x70, 0x65, 0x63, 0x69, 0x61, 0x6c, 0x69, 0x7a, 0x65, 0x64, 0x2e, 0x68, 0x70, 0x70, 0x00
	.type		__unnamed_1,@object
	.size		__unnamed_1,(.L_0 - __unnamed_1)
__unnamed_1:
        /* <DEDUP_REMOVED lines=173> */
        /*0b42*/ 	.byte	0x74, 0x65, 0x3a, 0x3a, 0x69, 0x64, 0x65, 0x6e, 0x74, 0x69, 0x74, 0x79, 0x5d, 0x00
.L_0:


//--------------------- .nv.shared._ZN7cutlass13device_kernelINS_4gemm6kernel13GemmUniversalIN4cute5tupleIJiiiiEEENS1_10collective13CollectiveMmaINS1_34MainloopSm90TmaGmmaWarpSpecializedILi2ENS5_IJNS4_1CILi2EEENSA_ILi1EEESC_EEENS1_35KernelTmaWarpSpecializedCooperativeEEENS5_IJNSA_ILi512EEENSA_ILi112EEENSA_ILi128EEEEEEaNS5_IJlSC_lEEEaSK_NS4_8TiledMMAINS4_8MMA_AtomIJNS4_4SM904GMMA26MMA_64x16x32_S32S8S8_SS_TNEEEENS4_6LayoutISD_NS5_IJSC_NSA_ILi0EEESS_EEEEENS5_IJNS4_10UnderscoreESV_SV_EEEEENS4_13SM90_TMA_LOADENS4_14ComposedLayoutINS4_7SwizzleILi3ELi4ELi3EEENS4_18smem_ptr_flag_bitsILi8EEENSR_INS5_IJNSA_ILi8EEESI_EEENS5_IJSI_SC_EEEEEEEvNS4_8identityENS4_23SM90_TMA_LOAD_MULTICASTES18_vS19_EENS_8epilogue10collective6detail29Sm90TmaWarpSpecializedAdapterINS1D_15DefaultEpilogueIaSK_SK_NS1C_6thread17LinearCombinationIaLi1EiiLNS1H_9ScaleType4KindE0ELNS_15FloatRoundStyleE2EaEENS1_15EpilogueDefaultEEEEEvvEEEEvNT_6ParamsE --------------------------
	.section	.nv.shared._ZN7cutlass13device_kernelINS_4gemm6kernel13GemmUniversalIN4cute5tupleIJiiiiEEENS1_10collective13CollectiveMmaINS1_34MainloopSm90TmaGmmaWarpSpecializedILi2ENS5_IJNS4_1CILi2EEENSA_ILi1EEESC_EEENS1_35KernelTmaWarpSpecializedCooperativeEEENS5_IJNSA_ILi512EEENSA_ILi112EEENSA_ILi128EEEEEEaNS5_IJlSC_lEEEaSK_NS4_8TiledMMAINS4_8MMA_AtomIJNS4_4SM904GMMA26MMA_64x16x32_S32S8S8_SS_TNEEEENS4_6LayoutISD_NS5_IJSC_NSA_ILi0EEESS_EEEEENS5_IJNS4_10UnderscoreESV_SV_EEEEENS4_13SM90_TMA_LOADENS4_14ComposedLayoutINS4_7SwizzleILi3ELi4ELi3EEENS4_18smem_ptr_flag_bitsILi8EEENSR_INS5_IJNSA_ILi8EEESI_EEENS5_IJSI_SC_EEEEEEEvNS4_8identityENS4_23SM90_TMA_LOAD_MULTICASTES18_vS19_EENS_8epilogue10collective6detail29Sm90TmaWarpSpecializedAdapterINS1D_15DefaultEpilogueIaSK_SK_NS1C_6thread17LinearCombinationIaLi1EiiLNS1H_9ScaleType4KindE0ELNS_15FloatRoundStyleE2EaEENS1_15EpilogueDefaultEEEEEvvEEEEvNT_6ParamsE,"aw",@nobits
	.sectionflags	@""
	.align	16
	.zero		1024


//--------------------- .nv.shared.reserved.0     --------------------------
	.section	.nv.shared.reserved.0,"aw",@nobits
	.weak		__nv_reservedSMEM_offset_0_alias
	.size		__nv_reservedSMEM_offset_0_alias, 0, 0
	.other		__nv_reservedSMEM_offset_0_alias,@"STO_CUDA_RESERVED_SHARED STV_DEFAULT"
__nv_reservedSMEM_offset_0_alias:
	.zero		0


//--------------------- .nv.global                --------------------------
	.section	.nv.global,"aw",@nobits
.nv.global:
	.type		_ZN39_INTERNAL_0cca9231_4_k_cu_c80cfd07_86724cute1_E,@object
	.size		_ZN39_INTERNAL_0cca9231_4_k_cu_c80cfd07_86724cute1_E,(_ZN39_INTERNAL_0cca9231_4_k_cu_c80cfd07_86724cuda3std3__45__cpo6cbeginE - _ZN39_INTERNAL_0cca9231_4_k_cu_c80cfd07_86724cute1_E)
_ZN39_INTERNAL_0cca9231_4_k_cu_c80cfd07_86724cute1_E:
	.zero		1
	.type		_ZN39_INTERNAL_0cca9231_4_k_cu_c80cfd07_86724cuda3std3__45__cpo6cbeginE,@object
	.size		_ZN39_INTERNAL_0cca9231_4_k_cu_c80cfd07_86724cuda3std3__45__cpo6cbeginE,(_ZN39_INTERNAL_0cca9231_4_k_cu_c80cfd07_86724cuda3std3__48in_placeE - _ZN39_INTERNAL_0cca9231_4_k_cu_c80cfd07_86724cuda3std3__45__cpo6cbeginE)
_ZN39_INTERNAL_0cca9231_4_k_cu_c80cfd07_86724cuda3std3__45__cpo6cbeginE:
	.zero		1
	.type		_ZN39_INTERNAL_0cca9231_4_k_cu_c80cfd07_86724cuda3std3__48in_placeE,@object
	.size		_ZN39_INTERNAL_0cca9231_4_k_cu_c80cfd07_86724cuda3std3__48in_placeE,(_ZN39_INTERNAL_0cca9231_4_k_cu_c80cfd07_86724cuda3std6ranges3__45__cpo9iter_moveE - _ZN39_INTERNAL_0cca9231_4_k_cu_c80cfd07_86724cuda3std3__48in_placeE)
_ZN39_INTERNAL_0cca9231_4_k_cu_c80cfd07_86724cuda3std3__48in_placeE:
	.zero		1
	.type		_ZN39_INTERNAL_0cca9231_4_k_cu_c80cfd07_86724cuda3std6ranges3__45__cpo9iter_moveE,@object
	.size		_ZN39_INTERNAL_0cca9231_4_k_cu_c80cfd07_86724cuda3std6ranges3__45__cpo9iter_moveE,(_ZN39_INTERNAL_0cca9231_4_k_cu_c80cfd07_86724cuda3std3__45__cpo5beginE - _ZN39_INTERNAL_0cca9231_4_k_cu_c80cfd07_86724cuda3std6ranges3__45__cpo9iter_moveE)
_ZN39_INTERNAL_0cca9231_4_k_cu_c80cfd07_86724cuda3std6ranges3__45__cpo9iter_moveE:
	.zero		1
	.type		_ZN39_INTERNAL_0cca9231_4_k_cu_c80cfd07_86724cuda3std3__45__cpo5beginE,@object
	.size		_ZN39_INTERNAL_0cca9231_4_k_cu_c80cfd07_86724cuda3std3__45__cpo5beginE,(_ZN39_INTERNAL_0cca9231_4_k_cu_c80cfd07_86724cuda3std3__441_GLOBAL__N__0cca9231_4_k_cu_c80cfd07_86726ignoreE - _ZN39_INTERNAL_0cca9231_4_k_cu_c80cfd07_86724cuda3std3__45__cpo5beginE)
_ZN39_INTERNAL_0cca9231_4_k_cu_c80cfd07_86724cuda3std3__45__cpo5beginE:
	.zero		1
	.type		_ZN39_INTERNAL_0cca9231_4_k_cu_c80cfd07_86724cuda3std3__441_GLOBAL__N__0cca9231_4_k_cu_c80cfd07_86726ignoreE,@object
	.size		_ZN39_INTERNAL_0cca9231_4_k_cu_c80cfd07_86724cuda3std3__441_GLOBAL__N__0cca9231_4_k_cu_c80cfd07_86726ignoreE,(_ZN39_INTERNAL_0cca9231_4_k_cu_c80cfd07_86724cute7productE - _ZN39_INTERNAL_0cca9231_4_k_cu_c80cfd07_86724cuda3std3__441_GLOBAL__N__0cca9231_4_k_cu_c80cfd07_86726ignoreE)
_ZN39_INTERNAL_0cca9231_4_k_cu_c80cfd07_86724cuda3std3__441_GLOBAL__N__0cca9231_4_k_cu_c80cfd07_86726ignoreE:
	.zero		1
	.type		_ZN39_INTERNAL_0cca9231_4_k_cu_c80cfd07_86724cute7productE,@object
	.size		_ZN39_INTERNAL_0cca9231_4_k_cu_c80cfd07_86724cute7productE,(_ZN39_INTERNAL_0cca9231_4_k_cu_c80cfd07_86724cuda3std3__45__cpo3endE - _ZN39_INTERNAL_0cca9231_4_k_cu_c80cfd07_86724cute7productE)
_ZN39_INTERNAL_0cca9231_4_k_cu_c80cfd07_86724cute7productE:
	.zero		1
	.type		_ZN39_INTERNAL_0cca9231_4_k_cu_c80cfd07_86724cuda3std3__45__cpo3endE,@object
	.size		_ZN39_INTERNAL_0cca9231_4_k_cu_c80cfd07_86724cuda3std3__45__cpo3endE,(_ZN39_INTERNAL_0cca9231_4_k_cu_c80cfd07_86724cuda3std3__419piecewise_constructE - _ZN39_INTERNAL_0cca9231_4_k_cu_c80cfd07_86724cuda3std3__45__cpo3endE)
_ZN39_INTERNAL_0cca9231_4_k_cu_c80cfd07_86724cuda3std3__45__cpo3endE:
	.zero		1
	.type		_ZN39_INTERNAL_0cca9231_4_k_cu_c80cfd07_86724cuda3std3__419piecewise_constructE,@object
	.size		_ZN39_INTERNAL_0cca9231_4_k_cu_c80cfd07_86724cuda3std3__419piecewise_constructE,(_ZN39_INTERNAL_0cca9231_4_k_cu_c80cfd07_86724cuda3std3__45__cpo4cendE - _ZN39_INTERNAL_0cca9231_4_k_cu_c80cfd07_86724cuda3std3__419piecewise_constructE)
_ZN39_INTERNAL_0cca9231_4_k_cu_c80cfd07_86724cuda3std3__419piecewise_constructE:
	.zero		1
	.type		_ZN39_INTERNAL_0cca9231_4_k_cu_c80cfd07_86724cuda3std3__45__cpo4cendE,@object
	.size		_ZN39_INTERNAL_0cca9231_4_k_cu_c80cfd07_86724cuda3std3__45__cpo4cendE,(_ZN39_INTERNAL_0cca9231_4_k_cu_c80cfd07_86724cuda3std6ranges3__45__cpo4swapE - _ZN39_INTERNAL_0cca9231_4_k_cu_c80cfd07_86724cuda3std3__45__cpo4cendE)
_ZN39_INTERNAL_0cca9231_4_k_cu_c80cfd07_86724cuda3std3__45__cpo4cendE:
	.zero		1
	.type		_ZN39_INTERNAL_0cca9231_4_k_cu_c80cfd07_86724cuda3std6ranges3__45__cpo4swapE,@object
	.size		_ZN39_INTERNAL_0cca9231_4_k_cu_c80cfd07_86724cuda3std6ranges3__45__cpo4swapE,(.L_8 - _ZN39_INTERNAL_0cca9231_4_k_cu_c80cfd07_86724cuda3std6ranges3__45__cpo4swapE)
_ZN39_INTERNAL_0cca9231_4_k_cu_c80cfd07_86724cuda3std6ranges3__45__cpo4swapE:
	.zero		1
.L_8:


//--------------------- .nv.constant0._ZN7cutlass13device_kernelINS_4gemm6kernel13GemmUniversalIN4cute5tupleIJiiiiEEENS1_10collective13CollectiveMmaINS1_34MainloopSm90TmaGmmaWarpSpecializedILi2ENS5_IJNS4_1CILi2EEENSA_ILi1EEESC_EEENS1_35KernelTmaWarpSpecializedCooperativeEEENS5_IJNSA_ILi512EEENSA_ILi112EEENSA_ILi128EEEEEEaNS5_IJlSC_lEEEaSK_NS4_8TiledMMAINS4_8MMA_AtomIJNS4_4SM904GMMA26MMA_64x16x32_S32S8S8_SS_TNEEEENS4_6LayoutISD_NS5_IJSC_NSA_ILi0EEESS_EEEEENS5_IJNS4_10UnderscoreESV_SV_EEEEENS4_13SM90_TMA_LOADENS4_14ComposedLayoutINS4_7SwizzleILi3ELi4ELi3EEENS4_18smem_ptr_flag_bitsILi8EEENSR_INS5_IJNSA_ILi8EEESI_EEENS5_IJSI_SC_EEEEEEEvNS4_8identityENS4_23SM90_TMA_LOAD_MULTICASTES18_vS19_EENS_8epilogue10collective6detail29Sm90TmaWarpSpecializedAdapterINS1D_15DefaultEpilogueIaSK_SK_NS1C_6thread17LinearCombinationIaLi1EiiLNS1H_9ScaleType4KindE0ELNS_15FloatRoundStyleE2EaEENS1_15EpilogueDefaultEEEEEvvEEEEvNT_6ParamsE --------------------------
	.section	.nv.constant0._ZN7cutlass13device_kernelINS_4gemm6kernel13GemmUniversalIN4cute5tupleIJiiiiEEENS1_10collective13CollectiveMmaINS1_34MainloopSm90TmaGmmaWarpSpecializedILi2ENS5_IJNS4_1CILi2EEENSA_ILi1EEESC_EEENS1_35KernelTmaWarpSpecializedCooperativeEEENS5_IJNSA_ILi512EEENSA_ILi112EEENSA_ILi128EEEEEEaNS5_IJlSC_lEEEaSK_NS4_8TiledMMAINS4_8MMA_AtomIJNS4_4SM904GMMA26MMA_64x16x32_S32S8S8_SS_TNEEEENS4_6LayoutISD_NS5_IJSC_NSA_ILi0EEESS_EEEEENS5_IJNS4_10UnderscoreESV_SV_EEEEENS4_13SM90_TMA_LOADENS4_14ComposedLayoutINS4_7SwizzleILi3ELi4ELi3EEENS4_18smem_ptr_flag_bitsILi8EEENSR_INS5_IJNSA_ILi8EEESI_EEENS5_IJSI_SC_EEEEEEEvNS4_8identityENS4_23SM90_TMA_LOAD_MULTICASTES18_vS19_EENS_8epilogue10collective6detail29Sm90TmaWarpSpecializedAdapterINS1D_15DefaultEpilogueIaSK_SK_NS1C_6thread17LinearCombinationIaLi1EiiLNS1H_9ScaleType4KindE0ELNS_15FloatRoundStyleE2EaEENS1_15EpilogueDefaultEEEEEvvEEEEvNT_6ParamsE,"a",@progbits
	.sectionflags	@""
	.align	4
.nv.constant0._ZN7cutlass13device_kernelINS_4gemm6kernel13GemmUniversalIN4cute5tupleIJiiiiEEENS1_10collective13CollectiveMmaINS1_34MainloopSm90TmaGmmaWarpSpecializedILi2ENS5_IJNS4_1CILi2EEENSA_ILi1EEESC_EEENS1_35KernelTmaWarpSpecializedCooperativeEEENS5_IJNSA_ILi512EEENSA_ILi112EEENSA_ILi128EEEEEEaNS5_IJlSC_lEEEaSK_NS4_8TiledMMAINS4_8MMA_AtomIJNS4_4SM904GMMA26MMA_64x16x32_S32S8S8_SS_TNEEEENS4_6LayoutISD_NS5_IJSC_NSA_ILi0EEESS_EEEEENS5_IJNS4_10UnderscoreESV_SV_EEEEENS4_13SM90_TMA_LOADENS4_14ComposedLayoutINS4_7SwizzleILi3ELi4ELi3EEENS4_18smem_ptr_flag_bitsILi8EEENSR_INS5_IJNSA_ILi8EEESI_EEENS5_IJSI_SC_EEEEEEEvNS4_8identityENS4_23SM90_TMA_LOAD_MULTICASTES18_vS19_EENS_8epilogue10collective6detail29Sm90TmaWarpSpecializedAdapterINS1D_15DefaultEpilogueIaSK_SK_NS1C_6thread17LinearCombinationIaLi1EiiLNS1H_9ScaleType4KindE0ELNS_15FloatRoundStyleE2EaEENS1_15EpilogueDefaultEEEEEvvEEEEvNT_6ParamsE:
	.zero		1664


//--------------------- SYMBOLS --------------------------

	.type		.nv.reservedSmem.offset0,@object
	.size		.nv.reservedSmem.offset0,0x4
	.type		__assertfail,@function
